// auto-generated by cutlass_sweep.gemm — config: {"arch": "sm_90", "cluster_m": 1, "cluster_n": 1, "dtype": "e5m2", "dtype_b": "e5m2", "layout": "nt", "stages": 5, "tile_k": 128, "tile_m": 256, "tile_n": 256}
#include "cutlass/cutlass.h"
#include "cutlass/gemm/collective/collective_builder.hpp"
#include "cutlass/gemm/device/gemm_universal_adapter.h"
#include "cutlass/gemm/kernel/gemm_universal.hpp"
#include "cutlass/epilogue/collective/collective_builder.hpp"

using ElemA = cutlass::float_e5m2_t;
using ElemB = cutlass::float_e5m2_t;
using ElemCD = cutlass::float_e5m2_t;
using Acc  = float;
using TileShape    = cute::Shape<cute::_256, cute::_256, cute::_128>;
using ClusterShape = cute::Shape<cute::_1, cute::_1, cute::_1>;

using CollectiveEpilogue = typename cutlass::epilogue::collective::CollectiveBuilder<
    cutlass::arch::Sm90, cutlass::arch::OpClassTensorOp,
    TileShape, ClusterShape,
    cutlass::epilogue::collective::EpilogueTileAuto,
    Acc, Acc,
    ElemCD, cutlass::layout::RowMajor, 128 / cutlass::sizeof_bits<ElemCD>::value,
    ElemCD, cutlass::layout::RowMajor, 128 / cutlass::sizeof_bits<ElemCD>::value,
    cutlass::epilogue::collective::EpilogueScheduleAuto
  >::CollectiveOp;

using CollectiveMainloop = typename cutlass::gemm::collective::CollectiveBuilder<
    cutlass::arch::Sm90, cutlass::arch::OpClassTensorOp,
    ElemA, cutlass::layout::RowMajor, 128 / cutlass::sizeof_bits<ElemA>::value,
    ElemB, cutlass::layout::ColumnMajor, 128 / cutlass::sizeof_bits<ElemB>::value,
    Acc,
    TileShape, ClusterShape,
    cutlass::gemm::collective::StageCount<5>,
    cutlass::gemm::collective::KernelScheduleAuto
  >::CollectiveOp;

using GemmKernel = cutlass::gemm::kernel::GemmUniversal<
    cute::Shape<int,int,int,int>,
    CollectiveMainloop,
    CollectiveEpilogue
>;
using Gemm = cutlass::gemm::device::GemmUniversalAdapter<GemmKernel>;

// Force the device kernel symbol into the cubin without needing a host main.
auto* _anchor = &cutlass::device_kernel<GemmKernel>;


// ===== COMPILED SASS (sm_90a) =====

	.target	sm_90a

	.elftype	@"ET_EXEC"


//--------------------- .note.nv.tkinfo           --------------------------
	.section	.note.nv.tkinfo,"",@"SHT_NOTE"
	.sectionflags	@"SHF_NOTE_NV_TKINFO"
	.tkinfo
        /*0018*/ 	.word	0x00000002
        /*0030*/ 	.string	""
        /*0030*/ 	.string	"ptxas"
        /*0030*/ 	.string	"Cuda compilation tools, release 13.0, V13.0.88"
        /*0030*/ 	.string	"Build cuda_13.0.r13.0/compiler.36424714_0"
        /*0030*/ 	.string	"-arch sm_90a -m 64 "



//--------------------- .note.nv.cuinfo           --------------------------
	.section	.note.nv.cuinfo,"",@"SHT_NOTE"
	.sectionflags	@"SHF_NOTE_NV_CUINFO"
        /*0018*/ 	.short	0x0002
        /*001a*/ 	.short	0x005a
        /*001c*/ 	.short	0x0082
	.zero		2


//--------------------- .nv.info                  --------------------------
	.section	.nv.info,"",@"SHT_CUDA_INFO"
	.align	4


	//----- nvinfo : EIATTR_REGCOUNT
	.align		4
        /*0000*/ 	.byte	0x04, 0x2f
        /*0002*/ 	.short	(.L_12 - .L_11)
	.align		4
.L_11:
        /*0004*/ 	.word	index@(_ZN7cutlass13device_kernelINS_4gemm6kernel13GemmUniversalIN4cute5tupleIJiiiiEEENS1_10collective13CollectiveMmaINS1_37MainloopSm90TmaGmmaWarpSpecializedFP8ILi5ENS5_IJNS4_1CILi1EEESB_SB_EEENS1_35KernelTmaWarpSpecializedCooperativeEEENS5_IJNSA_ILi256EEESF_NSA_ILi128EEEEEENS_12float_e5m2_tENS5_IJlSB_lEEESI_SJ_NS4_8TiledMMAINS4_8MMA_AtomIJNS4_4SM904GMMA31MMA_64x256x32_F32E5M2E5M2_SS_TNILNSN_7ScaleInE1ELSP_1EEEEEENS4_6LayoutINS5_IJNSA_ILi2EEESB_SB_EEENS5_IJSB_NSA_ILi0EEESV_EEEEENS5_IJNS4_10UnderscoreESY_SY_EEEEENS4_13SM90_TMA_LOADENS4_14ComposedLayoutINS4_7SwizzleILi3ELi4ELi3EEENS4_18smem_ptr_flag_bitsILi8EEENSS_INS5_IJNSA_ILi8EEESG_EEENS5_IJSG_SB_EEEEEEEvNS4_8identityES11_S1B_vS1C_EENS_8epilogue10collective6detail29Sm90TmaWarpSpecializedAdapterINS1F_15DefaultEpilogueISI_SJ_SJ_NS1E_6thread17LinearCombinationISI_Li1EffLNS1J_9ScaleType4KindE0ELNS_15FloatRoundStyleE2ESI_EENS1_15EpilogueDefaultEEEEEvvEEEEvNT_6ParamsE)
        /*0008*/ 	.word	0x000000a8


	//----- nvinfo : EIATTR_FRAME_SIZE
	.align		4
.L_12:
        /*000c*/ 	.byte	0x04, 0x11
        /*000e*/ 	.short	(.L_14 - .L_13)
	.align		4
.L_13:
        /*0010*/ 	.word	index@(_ZN7cutlass13device_kernelINS_4gemm6kernel13GemmUniversalIN4cute5tupleIJiiiiEEENS1_10collective13CollectiveMmaINS1_37MainloopSm90TmaGmmaWarpSpecializedFP8ILi5ENS5_IJNS4_1CILi1EEESB_SB_EEENS1_35KernelTmaWarpSpecializedCooperativeEEENS5_IJNSA_ILi256EEESF_NSA_ILi128EEEEEENS_12float_e5m2_tENS5_IJlSB_lEEESI_SJ_NS4_8TiledMMAINS4_8MMA_AtomIJNS4_4SM904GMMA31MMA_64x256x32_F32E5M2E5M2_SS_TNILNSN_7ScaleInE1ELSP_1EEEEEENS4_6LayoutINS5_IJNSA_ILi2EEESB_SB_EEENS5_IJSB_NSA_ILi0EEESV_EEEEENS5_IJNS4_10UnderscoreESY_SY_EEEEENS4_13SM90_TMA_LOADENS4_14ComposedLayoutINS4_7SwizzleILi3ELi4ELi3EEENS4_18smem_ptr_flag_bitsILi8EEENSS_INS5_IJNSA_ILi8EEESG_EEENS5_IJSG_SB_EEEEEEEvNS4_8identityES11_S1B_vS1C_EENS_8epilogue10collective6detail29Sm90TmaWarpSpecializedAdapterINS1F_15DefaultEpilogueISI_SJ_SJ_NS1E_6thread17LinearCombinationISI_Li1EffLNS1J_9ScaleType4KindE0ELNS_15FloatRoundStyleE2ESI_EENS1_15EpilogueDefaultEEEEEvvEEEEvNT_6ParamsE)
        /*0014*/ 	.word	0x00000cc0


	//----- nvinfo : EIATTR_MIN_STACK_SIZE
	.align		4
.L_14:
        /*0018*/ 	.byte	0x04, 0x12
        /*001a*/ 	.short	(.L_16 - .L_15)
	.align		4
.L_15:
        /*001c*/ 	.word	index@(_ZN7cutlass13device_kernelINS_4gemm6kernel13GemmUniversalIN4cute5tupleIJiiiiEEENS1_10collective13CollectiveMmaINS1_37MainloopSm90TmaGmmaWarpSpecializedFP8ILi5ENS5_IJNS4_1CILi1EEESB_SB_EEENS1_35KernelTmaWarpSpecializedCooperativeEEENS5_IJNSA_ILi256EEESF_NSA_ILi128EEEEEENS_12float_e5m2_tENS5_IJlSB_lEEESI_SJ_NS4_8TiledMMAINS4_8MMA_AtomIJNS4_4SM904GMMA31MMA_64x256x32_F32E5M2E5M2_SS_TNILNSN_7ScaleInE1ELSP_1EEEEEENS4_6LayoutINS5_IJNSA_ILi2EEESB_SB_EEENS5_IJSB_NSA_ILi0EEESV_EEEEENS5_IJNS4_10UnderscoreESY_SY_EEEEENS4_13SM90_TMA_LOADENS4_14ComposedLayoutINS4_7SwizzleILi3ELi4ELi3EEENS4_18smem_ptr_flag_bitsILi8EEENSS_INS5_IJNSA_ILi8EEESG_EEENS5_IJSG_SB_EEEEEEEvNS4_8identityES11_S1B_vS1C_EENS_8epilogue10collective6detail29Sm90TmaWarpSpecializedAdapterINS1F_15DefaultEpilogueISI_SJ_SJ_NS1E_6thread17LinearCombinationISI_Li1EffLNS1J_9ScaleType4KindE0ELNS_15FloatRoundStyleE2ESI_EENS1_15EpilogueDefaultEEEEEvvEEEEvNT_6ParamsE)
        /*0020*/ 	.word	0x00000cc0
.L_16:


//--------------------- .nv.compat                --------------------------
	.section	.nv.compat,"",@"SHT_CUDA_COMPAT_INFO"
	.align	4
        /*0000*/ 	.byte	0x02, 0x09, 0x01, 0x00, 0x02, 0x02, 0x04, 0x00, 0x02, 0x05, 0x05, 0x00, 0x03, 0x07, 0x01, 0x01
        /*0010*/ 	.byte	0x02, 0x03, 0x01, 0x00, 0x02, 0x06, 0x01, 0x00, 0x04, 0x0b, 0x08, 0x00, 0x00, 0x00, 0x00, 0x00
        /*0020*/ 	.byte	0x00, 0x00, 0x00, 0x00


//--------------------- .nv.info._ZN7cutlass13device_kernelINS_4gemm6kernel13GemmUniversalIN4cute5tupleIJiiiiEEENS1_10collective13CollectiveMmaINS1_37MainloopSm90TmaGmmaWarpSpecializedFP8ILi5ENS5_IJNS4_1CILi1EEESB_SB_EEENS1_35KernelTmaWarpSpecializedCooperativeEEENS5_IJNSA_ILi256EEESF_NSA_ILi128EEEEEENS_12float_e5m2_tENS5_IJlSB_lEEESI_SJ_NS4_8TiledMMAINS4_8MMA_AtomIJNS4_4SM904GMMA31MMA_64x256x32_F32E5M2E5M2_SS_TNILNSN_7ScaleInE1ELSP_1EEEEEENS4_6LayoutINS5_IJNSA_ILi2EEESB_SB_EEENS5_IJSB_NSA_ILi0EEESV_EEEEENS5_IJNS4_10UnderscoreESY_SY_EEEEENS4_13SM90_TMA_LOADENS4_14ComposedLayoutINS4_7SwizzleILi3ELi4ELi3EEENS4_18smem_ptr_flag_bitsILi8EEENSS_INS5_IJNSA_ILi8EEESG_EEENS5_IJSG_SB_EEEEEEEvNS4_8identityES11_S1B_vS1C_EENS_8epilogue10collective6detail29Sm90TmaWarpSpecializedAdapterINS1F_15DefaultEpilogueISI_SJ_SJ_NS1E_6thread17LinearCombinationISI_Li1EffLNS1J_9ScaleType4KindE0ELNS_15FloatRoundStyleE2ESI_EENS1_15EpilogueDefaultEEEEEvvEEEEvNT_6ParamsE --------------------------
	.section	.nv.info._ZN7cutlass13device_kernelINS_4gemm6kernel13GemmUniversalIN4cute5tupleIJiiiiEEENS1_10collective13CollectiveMmaINS1_37MainloopSm90TmaGmmaWarpSpecializedFP8ILi5ENS5_IJNS4_1CILi1EEESB_SB_EEENS1_35KernelTmaWarpSpecializedCooperativeEEENS5_IJNSA_ILi256EEESF_NSA_ILi128EEEEEENS_12float_e5m2_tENS5_IJlSB_lEEESI_SJ_NS4_8TiledMMAINS4_8MMA_AtomIJNS4_4SM904GMMA31MMA_64x256x32_F32E5M2E5M2_SS_TNILNSN_7ScaleInE1ELSP_1EEEEEENS4_6LayoutINS5_IJNSA_ILi2EEESB_SB_EEENS5_IJSB_NSA_ILi0EEESV_EEEEENS5_IJNS4_10UnderscoreESY_SY_EEEEENS4_13SM90_TMA_LOADENS4_14ComposedLayoutINS4_7SwizzleILi3ELi4ELi3EEENS4_18smem_ptr_flag_bitsILi8EEENSS_INS5_IJNSA_ILi8EEESG_EEENS5_IJSG_SB_EEEEEEEvNS4_8identityES11_S1B_vS1C_EENS_8epilogue10collective6detail29Sm90TmaWarpSpecializedAdapterINS1F_15DefaultEpilogueISI_SJ_SJ_NS1E_6thread17LinearCombinationISI_Li1EffLNS1J_9ScaleType4KindE0ELNS_15FloatRoundStyleE2ESI_EENS1_15EpilogueDefaultEEEEEvvEEEEvNT_6ParamsE,"",@"SHT_CUDA_INFO"
	.sectionflags	@""
	.align	4


	//----- nvinfo : EIATTR_CUDA_API_VERSION
	.align		4
        /*0000*/ 	.byte	0x04, 0x37
        /*0002*/ 	.short	(.L_18 - .L_17)
.L_17:
        /*0004*/ 	.word	0x00000082


	//----- nvinfo : EIATTR_KPARAM_INFO
	.align		4
.L_18:
        /*0008*/ 	.byte	0x04, 0x17
        /*000a*/ 	.short	(.L_20 - .L_19)
.L_19:
        /*000c*/ 	.word	0x00000000
        /*0010*/ 	.short	0x0000
        /*0012*/ 	.short	0x0070
        /*0014*/ 	.byte	0x00, 0xf0, 0x01, 0x10


	//----- nvinfo : EIATTR_SPARSE_MMA_MASK
	.align		4
.L_20:
        /*0018*/ 	.byte	0x03, 0x50
        /*001a*/ 	.short	0x0000


	//----- nvinfo : EIATTR_MAXREG_COUNT
	.align		4
        /*001c*/ 	.byte	0x03, 0x1b
        /*001e*/ 	.short	0x00a8


	//----- nvinfo : EIATTR_NUM_BARRIERS
	.align		4
        /*0020*/ 	.byte	0x02, 0x4c
        /*0022*/ 	.byte	0x01
	.zero		1


	//----- nvinfo : EIATTR_ANNOTATIONS
	.align		4
        /*0024*/ 	.byte	0x04, 0x55
        /*0026*/ 	.short	(.L_22 - .L_21)


	//   ....[0]....
.L_21:
        /*0028*/ 	.word	0x00000001
        /*002c*/ 	.byte	0xb0, 0x05, 0x00, 0x00, 0x01, 0x00, 0x00, 0x00, 0xd0, 0x05, 0x00, 0x00, 0x01, 0x00, 0x00, 0x00
        /* <DEDUP_REMOVED lines=2035> */
        /*7f6c*/ 	.byte	0x50, 0x9a, 0x02, 0x00


	//----- nvinfo : EIATTR_MERCURY_ISA_VERSION
	.align		4
.L_22:
        /*7f70*/ 	.byte	0x03, 0x5f
        /*7f72*/ 	.short	0x0101


	//----- nvinfo : EIATTR_INT_WARP_WIDE_INSTR_OFFSETS
	.align		4
        /*7f74*/ 	.byte	0x04, 0x31
        /*7f76*/ 	.short	(.L_24 - .L_23)


	//   ....[0]....
.L_23:
        /*7f78*/ 	.word	0x000004a0


	//   ....[1]....
        /*7f7c*/ 	.word	0x000004c0


	//   ....[2]....
        /*7f80*/ 	.word	0x000005c0


	//----- nvinfo : EIATTR_COOP_GROUP_MASK_REGIDS
	.align		4
.L_24:
        /*7f84*/ 	.byte	0x04, 0x29
        /*7f86*/ 	.short	(.L_26 - .L_25)


	//   ....[0]....
.L_25:
        /*7f88*/ 	.word	0xffffffff


	//   ....[1]....
        /*7f8c*/ 	.word	0xffffffff


	//   ....[2]....
        /*7f90*/ 	.word	0xffffffff


	//   ....[3]....
        /*7f94*/ 	.word	0xffffffff


	//   ....[4]....
        /*7f98*/ 	.word	0xffffffff


	//----- nvinfo : EIATTR_COOP_GROUP_INSTR_OFFSETS
	.align		4
.L_26:
        /*7f9c*/ 	.byte	0x04, 0x28
        /*7f9e*/ 	.short	(.L_28 - .L_27)


	//   ....[0]....
.L_27:
        /*7fa0*/ 	.word	0x00000070


	//   ....[1]....
        /*7fa4*/ 	.word	0x00000080


	//   ....[2]....
        /*7fa8*/ 	.word	0x000001a0


	//   ....[3]....
        /*7fac*/ 	.word	0x000003e0


	//   ....[4]....
        /*7fb0*/ 	.word	0x000026e0


	//----- nvinfo : EIATTR_REG_RECONFIG
	.align		4
.L_28:
        /*7fb4*/ 	.byte	0x01, 0x54
	.zero		2


	//----- nvinfo : EIATTR_MBARRIER_INSTR_OFFSETS
	.align		4
        /*7fb8*/ 	.byte	0x04, 0x39
        /*7fba*/ 	.short	(.L_30 - .L_29)


	//   ....[0]....
.L_29:
        /*7fbc*/ 	.word	0x00000320
        /*7fc0*/ 	.word	0x000000ff
        /*7fc4*/ 	.word	0x00000000
        /*7fc8*/ 	.short	0x0100
        /*7fca*/ 	.byte	0x09
	.zero		1


	//   ....[1]....
        /*7fcc*/ 	.word	0x00000330
        /*7fd0*/ 	.word	0x000000ff
        /*7fd4*/ 	.word	0x00000028
        /*7fd8*/ 	.short	0x0100
        /*7fda*/ 	.byte	0x09
	.zero		1


	//   ....[2]....
        /*7fdc*/ 	.word	0x00000340
        /*7fe0*/ 	.word	0x000000ff
        /*7fe4*/ 	.word	0x00000008
        /*7fe8*/ 	.short	0x0100
        /*7fea*/ 	.byte	0x09
	.zero		1


	//   ....[3]....
        /*7fec*/ 	.word	0x00000350
        /*7ff0*/ 	.word	0x000000ff
        /*7ff4*/ 	.word	0x00000030
        /*7ff8*/ 	.short	0x0100
        /*7ffa*/ 	.byte	0x09
	.zero		1


	//   ....[4]....
        /*7ffc*/ 	.word	0x00000360
        /*8000*/ 	.word	0x000000ff
        /*8004*/ 	.word	0x00000010
        /*8008*/ 	.short	0x0100
        /*800a*/ 	.byte	0x09
	.zero		1


	//   ....[5]....
        /*800c*/ 	.word	0x00000370
        /*8010*/ 	.word	0x000000ff
        /*8014*/ 	.word	0x00000038
        /*8018*/ 	.short	0x0100
        /*801a*/ 	.byte	0x09
	.zero		1


	//   ....[6]....
        /*801c*/ 	.word	0x00000380
        /*8020*/ 	.word	0x000000ff
        /*8024*/ 	.word	0x00000018
        /*8028*/ 	.short	0x0100
        /*802a*/ 	.byte	0x09
	.zero		1


	//   ....[7]....
        /*802c*/ 	.word	0x00000390
        /*8030*/ 	.word	0x000000ff
        /*8034*/ 	.word	0x00000040
        /*8038*/ 	.short	0x0100
        /*803a*/ 	.byte	0x09
	.zero		1


	//   ....[8]....
        /*803c*/ 	.word	0x000003a0
        /*8040*/ 	.word	0x000000ff
        /*8044*/ 	.word	0x00000020
        /*8048*/ 	.short	0x0100
        /*804a*/ 	.byte	0x09
	.zero		1


	//   ....[9]....
        /*804c*/ 	.word	0x000003b0
        /*8050*/ 	.word	0x000000ff
        /*8054*/ 	.word	0x00000048
        /*8058*/ 	.short	0x0100
        /*805a*/ 	.byte	0x09
	.zero		1


	//   ....[10]....
        /*805c*/ 	.word	0x000005f0
        /*8060*/ 	.word	0x000000ff
        /*8064*/ 	.word	0x00000060
        /*8068*/ 	.short	0x0100
        /*806a*/ 	.byte	0x06
	.zero		1


	//   ....[11]....
        /*806c*/ 	.word	0x00000600
        /*8070*/ 	.word	0x000000ff
        /*8074*/ 	.word	0x00000068
        /*8078*/ 	.short	0x0100
        /*807a*/ 	.byte	0x06
	.zero		1


	//   ....[12]....
        /*807c*/ 	.word	0x00002ad0
        /*8080*/ 	.word	0x000000ff
        /*8084*/ 	.word	0x00000000
        /*8088*/ 	.short	0x010a
        /*808a*/ 	.byte	0x06
	.zero		1


	//   ....[13]....
        /*808c*/ 	.word	0x00002b10
        /*8090*/ 	.word	0x000000ff
        /*8094*/ 	.word	0x00000000
        /*8098*/ 	.short	0x010a
        /*809a*/ 	.byte	0x06
	.zero		1


	//   ....[14]....
        /*809c*/ 	.word	0x00008e20
        /*80a0*/ 	.word	0x000000ff
        /*80a4*/ 	.word	0x00000000
        /*80a8*/ 	.short	0x010a
        /*80aa*/ 	.byte	0x10
	.zero		1


	//   ....[15]....
        /*80ac*/ 	.word	0x00008e60
        /*80b0*/ 	.word	0x000000ff
        /*80b4*/ 	.word	0x00000000
        /*80b8*/ 	.short	0x010a
        /*80ba*/ 	.byte	0x10
	.zero		1


	//   ....[16]....
        /*80bc*/ 	.word	0x00011660
        /*80c0*/ 	.word	0x000000ff
        /*80c4*/ 	.word	0x00000000
        /*80c8*/ 	.short	0x0101
        /*80ca*/ 	.byte	0x08
	.zero		1


	//   ....[17]....
        /*80cc*/ 	.word	0x00015130
        /*80d0*/ 	.word	0x000000ff
        /*80d4*/ 	.word	0x00000000
        /*80d8*/ 	.short	0x0101
        /*80da*/ 	.byte	0x08
	.zero		1


	//   ....[18]....
        /*80dc*/ 	.word	0x00028c20
        /*80e0*/ 	.word	0x00000010
        /*80e4*/ 	.word	0x00000028
        /*80e8*/ 	.short	0x010a
        /*80ea*/ 	.byte	0x3f
	.zero		1


	//   ....[19]....
        /*80ec*/ 	.word	0x00028f50
        /*80f0*/ 	.word	0x00000002
        /*80f4*/ 	.word	0x00000068
        /*80f8*/ 	.short	0x0101
        /*80fa*/ 	.byte	0x3f
	.zero		1


	//   ....[20]....
        /*80fc*/ 	.word	0x00029700
        /*8100*/ 	.word	0x00000003
        /*8104*/ 	.word	0x00000000
        /*8108*/ 	.short	0x010a
        /*810a*/ 	.byte	0x3f
	.zero		1


	//   ....[21]....
        /*810c*/ 	.word	0x00029790
        /*8110*/ 	.word	0x00000003
        /*8114*/ 	.word	0x00000000
        /*8118*/ 	.short	0x010a
        /*811a*/ 	.byte	0x3f
	.zero		1


	//   ....[22]....
        /*811c*/ 	.word	0x00029820
        /*8120*/ 	.word	0x00000003
        /*8124*/ 	.word	0x00000000
        /*8128*/ 	.short	0x010a
        /*812a*/ 	.byte	0x3f
	.zero		1


	//   ....[23]....
        /*812c*/ 	.word	0x000298b0
        /*8130*/ 	.word	0x00000003
        /*8134*/ 	.word	0x00000000
        /*8138*/ 	.short	0x010a
        /*813a*/ 	.byte	0x3f
	.zero		1


	//   ....[24]....
        /*813c*/ 	.word	0x00029940
        /*8140*/ 	.word	0x00000003
        /*8144*/ 	.word	0x00000000
        /*8148*/ 	.short	0x010a
        /*814a*/ 	.byte	0x3f
	.zero		1


	//   ....[25]....
        /*814c*/ 	.word	0x000299b0
        /*8150*/ 	.word	0x00000003
        /*8154*/ 	.word	0x00000000
        /*8158*/ 	.short	0x010a
        /*815a*/ 	.byte	0x3f
	.zero		1


	//   ....[26]....
        /*815c*/ 	.word	0x00029a20
        /*8160*/ 	.word	0x00000002
        /*8164*/ 	.word	0x00000000
        /*8168*/ 	.short	0x010a
        /*816a*/ 	.byte	0x3f
	.zero		1


	//   ....[27]....
        /*816c*/ 	.word	0x00029b00
        /*8170*/ 	.word	0x00000010
        /*8174*/ 	.word	0x00000028
        /*8178*/ 	.short	0x010a
        /*817a*/ 	.byte	0x3f
	.zero		1


	//   ....[28]....
        /*817c*/ 	.word	0x00029be0
        /*8180*/ 	.word	0x00000003
        /*8184*/ 	.word	0x00000000
        /*8188*/ 	.short	0x010a
        /*818a*/ 	.byte	0x3f
	.zero		1


	//   ....[29]....
        /*818c*/ 	.word	0x00029c30
        /*8190*/ 	.word	0x00000003
        /*8194*/ 	.word	0x00000000
        /*8198*/ 	.short	0x010a
        /*819a*/ 	.byte	0x3f
	.zero		1


	//   ....[30]....
        /*819c*/ 	.word	0x00029c80
        /*81a0*/ 	.word	0x00000003
        /*81a4*/ 	.word	0x00000000
        /*81a8*/ 	.short	0x010a
        /*81aa*/ 	.byte	0x3f
	.zero		1


	//   ....[31]....
        /*81ac*/ 	.word	0x00029cd0
        /*81b0*/ 	.word	0x00000003
        /*81b4*/ 	.word	0x00000000
        /*81b8*/ 	.short	0x010a
        /*81ba*/ 	.byte	0x3f
	.zero		1


	//----- nvinfo : EIATTR_NUM_MBARRIERS
	.align		4
.L_30:
        /*81bc*/ 	.byte	0x03, 0x38
        /*81be*/ 	.short	0x000c


	//----- nvinfo : EIATTR_EXIT_INSTR_OFFSETS
	.align		4
        /*81c0*/ 	.byte	0x04, 0x1c
        /*81c2*/ 	.short	(.L_32 - .L_31)


	//   ....[0]....
.L_31:
        /*81c4*/ 	.word	0x00000660


	//   ....[1]....
        /*81c8*/ 	.word	0x00000fc0


	//   ....[2]....
        /*81cc*/ 	.word	0x00028250


	//   ....[3]....
        /*81d0*/ 	.word	0x000288b0


	//   ....[4]....
        /*81d4*/ 	.word	0x00029990


	//----- nvinfo : EIATTR_MAX_THREADS
	.align		4
.L_32:
        /*81d8*/ 	.byte	0x04, 0x05
        /*81da*/ 	.short	(.L_34 - .L_33)
.L_33:
        /*81dc*/ 	.word	0x00000180
        /*81e0*/ 	.word	0x00000001
        /*81e4*/ 	.word	0x00000001


	//----- nvinfo : EIATTR_CRS_STACK_SIZE
	.align		4
.L_34:
        /*81e8*/ 	.byte	0x04, 0x1e
        /*81ea*/ 	.short	(.L_36 - .L_35)
.L_35:
        /*81ec*/ 	.word	0x00000000


	//----- nvinfo : EIATTR_CBANK_PARAM_SIZE
	.align		4
.L_36:
        /*81f0*/ 	.byte	0x03, 0x19
        /*81f2*/ 	.short	0x0470


	//----- nvinfo : EIATTR_PARAM_CBANK
	.align		4
        /*81f4*/ 	.byte	0x04, 0x0a
        /*81f6*/ 	.short	(.L_38 - .L_37)
	.align		4
.L_37:
        /*81f8*/ 	.word	index@(.nv.constant0._ZN7cutlass13device_kernelINS_4gemm6kernel13GemmUniversalIN4cute5tupleIJiiiiEEENS1_10collective13CollectiveMmaINS1_37MainloopSm90TmaGmmaWarpSpecializedFP8ILi5ENS5_IJNS4_1CILi1EEESB_SB_EEENS1_35KernelTmaWarpSpecializedCooperativeEEENS5_IJNSA_ILi256EEESF_NSA_ILi128EEEEEENS_12float_e5m2_tENS5_IJlSB_lEEESI_SJ_NS4_8TiledMMAINS4_8MMA_AtomIJNS4_4SM904GMMA31MMA_64x256x32_F32E5M2E5M2_SS_TNILNSN_7ScaleInE1ELSP_1EEEEEENS4_6LayoutINS5_IJNSA_ILi2EEESB_SB_EEENS5_IJSB_NSA_ILi0EEESV_EEEEENS5_IJNS4_10UnderscoreESY_SY_EEEEENS4_13SM90_TMA_LOADENS4_14ComposedLayoutINS4_7SwizzleILi3ELi4ELi3EEENS4_18smem_ptr_flag_bitsILi8EEENSS_INS5_IJNSA_ILi8EEESG_EEENS5_IJSG_SB_EEEEEEEvNS4_8identityES11_S1B_vS1C_EENS_8epilogue10collective6detail29Sm90TmaWarpSpecializedAdapterINS1F_15DefaultEpilogueISI_SJ_SJ_NS1E_6thread17LinearCombinationISI_Li1EffLNS1J_9ScaleType4KindE0ELNS_15FloatRoundStyleE2ESI_EENS1_15EpilogueDefaultEEEEEvvEEEEvNT_6ParamsE)
        /*81fc*/ 	.short	0x0210
        /*81fe*/ 	.short	0x0470


	//----- nvinfo : EIATTR_SW_WAR
	.align		4
.L_38:
        /*8200*/ 	.byte	0x04, 0x36
        /*8202*/ 	.short	(.L_40 - .L_39)
.L_39:
        /*8204*/ 	.word	0x00000008
.L_40:


//--------------------- .nv.callgraph             --------------------------
	.section	.nv.callgraph,"",@"SHT_CUDA_CALLGRAPH"
	.align	4
	.sectionentsize	8
	.align		4
        /*0000*/ 	.word	0x00000000
	.align		4
        /*0004*/ 	.word	0xffffffff
	.align		4
        /*0008*/ 	.word	0x00000000
	.align		4
        /*000c*/ 	.word	0xfffffffe
	.align		4
        /*0010*/ 	.word	0x00000000
	.align		4
        /*0014*/ 	.word	0xfffffffd
	.align		4
        /*0018*/ 	.word	0x00000000
	.align		4
        /*001c*/ 	.word	0xfffffffc


//--------------------- .nv.constant4             --------------------------
	.section	.nv.constant4,"a",@progbits
	.align	8
	.align		8
.nv.constant4:
        /*0000*/ 	.dword	_ZN40_INTERNAL_27894a03_4_k_cu_2310b33f_300614cuda3std3__45__cpo5beginE
	.align		8
        /*0008*/ 	.dword	_ZN40_INTERNAL_27894a03_4_k_cu_2310b33f_300614cuda3std3__45__cpo3endE
	.align		8
        /*0010*/ 	.dword	_ZN40_INTERNAL_27894a03_4_k_cu_2310b33f_300614cuda3std3__45__cpo6cbeginE
	.align		8
        /*0018*/ 	.dword	_ZN40_INTERNAL_27894a03_4_k_cu_2310b33f_300614cuda3std3__45__cpo4cendE
	.align		8
        /*0020*/ 	.dword	_ZN40_INTERNAL_27894a03_4_k_cu_2310b33f_300614cuda3std3__442_GLOBAL__N__27894a03_4_k_cu_2310b33f_300616ignoreE
	.align		8
        /*0028*/ 	.dword	_ZN40_INTERNAL_27894a03_4_k_cu_2310b33f_300614cuda3std3__419piecewise_constructE
	.align		8
        /*0030*/ 	.dword	_ZN40_INTERNAL_27894a03_4_k_cu_2310b33f_300614cuda3std3__48in_placeE
	.align		8
        /*0038*/ 	.dword	_ZN40_INTERNAL_27894a03_4_k_cu_2310b33f_300614cuda3std6ranges3__45__cpo4swapE
	.align		8
        /*0040*/ 	.dword	_ZN40_INTERNAL_27894a03_4_k_cu_2310b33f_300614cuda3std6ranges3__45__cpo9iter_moveE
	.align		8
        /*0048*/ 	.dword	_ZN40_INTERNAL_27894a03_4_k_cu_2310b33f_300614cute7productE
	.align		8
        /*0050*/ 	.dword	_ZN40_INTERNAL_27894a03_4_k_cu_2310b33f_300614cute1_E


//--------------------- .text._ZN7cutlass13device_kernelINS_4gemm6kernel13GemmUniversalIN4cute5tupleIJiiiiEEENS1_10collective13CollectiveMmaINS1_37MainloopSm90TmaGmmaWarpSpecializedFP8ILi5ENS5_IJNS4_1CILi1EEESB_SB_EEENS1_35KernelTmaWarpSpecializedCooperativeEEENS5_IJNSA_ILi256EEESF_NSA_ILi128EEEEEENS_12float_e5m2_tENS5_IJlSB_lEEESI_SJ_NS4_8TiledMMAINS4_8MMA_AtomIJNS4_4SM904GMMA31MMA_64x256x32_F32E5M2E5M2_SS_TNILNSN_7ScaleInE1ELSP_1EEEEEENS4_6LayoutINS5_IJNSA_ILi2EEESB_SB_EEENS5_IJSB_NSA_ILi0EEESV_EEEEENS5_IJNS4_10UnderscoreESY_SY_EEEEENS4_13SM90_TMA_LOADENS4_14ComposedLayoutINS4_7SwizzleILi3ELi4ELi3EEENS4_18smem_ptr_flag_bitsILi8EEENSS_INS5_IJNSA_ILi8EEESG_EEENS5_IJSG_SB_EEEEEEEvNS4_8identityES11_S1B_vS1C_EENS_8epilogue10collective6detail29Sm90TmaWarpSpecializedAdapterINS1F_15DefaultEpilogueISI_SJ_SJ_NS1E_6thread17LinearCombinationISI_Li1EffLNS1J_9ScaleType4KindE0ELNS_15FloatRoundStyleE2ESI_EENS1_15EpilogueDefaultEEEEEvvEEEEvNT_6ParamsE --------------------------
	.section	.text._ZN7cutlass13device_kernelINS_4gemm6kernel13GemmUniversalIN4cute5tupleIJiiiiEEENS1_10collective13CollectiveMmaINS1_37MainloopSm90TmaGmmaWarpSpecializedFP8ILi5ENS5_IJNS4_1CILi1EEESB_SB_EEENS1_35KernelTmaWarpSpecializedCooperativeEEENS5_IJNSA_ILi256EEESF_NSA_ILi128EEEEEENS_12float_e5m2_tENS5_IJlSB_lEEESI_SJ_NS4_8TiledMMAINS4_8MMA_AtomIJNS4_4SM904GMMA31MMA_64x256x32_F32E5M2E5M2_SS_TNILNSN_7ScaleInE1ELSP_1EEEEEENS4_6LayoutINS5_IJNSA_ILi2EEESB_SB_EEENS5_IJSB_NSA_ILi0EEESV_EEEEENS5_IJNS4_10UnderscoreESY_SY_EEEEENS4_13SM90_TMA_LOADENS4_14ComposedLayoutINS4_7SwizzleILi3ELi4ELi3EEENS4_18smem_ptr_flag_bitsILi8EEENSS_INS5_IJNSA_ILi8EEESG_EEENS5_IJSG_SB_EEEEEEEvNS4_8identityES11_S1B_vS1C_EENS_8epilogue10collective6detail29Sm90TmaWarpSpecializedAdapterINS1F_15DefaultEpilogueISI_SJ_SJ_NS1E_6thread17LinearCombinationISI_Li1EffLNS1J_9ScaleType4KindE0ELNS_15FloatRoundStyleE2ESI_EENS1_15EpilogueDefaultEEEEEvvEEEEvNT_6ParamsE,"ax",@progbits
	.align	128
.text._ZN7cutlass13device_kernelINS_4gemm6kernel13GemmUniversalIN4cute5tupleIJiiiiEEENS1_10collective13CollectiveMmaINS1_37MainloopSm90TmaGmmaWarpSpecializedFP8ILi5ENS5_IJNS4_1CILi1EEESB_SB_EEENS1_35KernelTmaWarpSpecializedCooperativeEEENS5_IJNSA_ILi256EEESF_NSA_ILi128EEEEEENS_12float_e5m2_tENS5_IJlSB_lEEESI_SJ_NS4_8TiledMMAINS4_8MMA_AtomIJNS4_4SM904GMMA31MMA_64x256x32_F32E5M2E5M2_SS_TNILNSN_7ScaleInE1ELSP_1EEEEEENS4_6LayoutINS5_IJNSA_ILi2EEESB_SB_EEENS5_IJSB_NSA_ILi0EEESV_EEEEENS5_IJNS4_10UnderscoreESY_SY_EEEEENS4_13SM90_TMA_LOADENS4_14ComposedLayoutINS4_7SwizzleILi3ELi4ELi3EEENS4_18smem_ptr_flag_bitsILi8EEENSS_INS5_IJNSA_ILi8EEESG_EEENS5_IJSG_SB_EEEEEEEvNS4_8identityES11_S1B_vS1C_EENS_8epilogue10collective6detail29Sm90TmaWarpSpecializedAdapterINS1F_15DefaultEpilogueISI_SJ_SJ_NS1E_6thread17LinearCombinationISI_Li1EffLNS1J_9ScaleType4KindE0ELNS_15FloatRoundStyleE2ESI_EENS1_15EpilogueDefaultEEEEEvvEEEEvNT_6ParamsE:
        .type           _ZN7cutlass13device_kernelINS_4gemm6kernel13GemmUniversalIN4cute5tupleIJiiiiEEENS1_10collective13CollectiveMmaINS1_37MainloopSm90TmaGmmaWarpSpecializedFP8ILi5ENS5_IJNS4_1CILi1EEESB_SB_EEENS1_35KernelTmaWarpSpecializedCooperativeEEENS5_IJNSA_ILi256EEESF_NSA_ILi128EEEEEENS_12float_e5m2_tENS5_IJlSB_lEEESI_SJ_NS4_8TiledMMAINS4_8MMA_AtomIJNS4_4SM904GMMA31MMA_64x256x32_F32E5M2E5M2_SS_TNILNSN_7ScaleInE1ELSP_1EEEEEENS4_6LayoutINS5_IJNSA_ILi2EEESB_SB_EEENS5_IJSB_NSA_ILi0EEESV_EEEEENS5_IJNS4_10UnderscoreESY_SY_EEEEENS4_13SM90_TMA_LOADENS4_14ComposedLayoutINS4_7SwizzleILi3ELi4ELi3EEENS4_18smem_ptr_flag_bitsILi8EEENSS_INS5_IJNSA_ILi8EEESG_EEENS5_IJSG_SB_EEEEEEEvNS4_8identityES11_S1B_vS1C_EENS_8epilogue10collective6detail29Sm90TmaWarpSpecializedAdapterINS1F_15DefaultEpilogueISI_SJ_SJ_NS1E_6thread17LinearCombinationISI_Li1EffLNS1J_9ScaleType4KindE0ELNS_15FloatRoundStyleE2ESI_EENS1_15EpilogueDefaultEEEEEvvEEEEvNT_6ParamsE,@function
        .size           _ZN7cutlass13device_kernelINS_4gemm6kernel13GemmUniversalIN4cute5tupleIJiiiiEEENS1_10collective13CollectiveMmaINS1_37MainloopSm90TmaGmmaWarpSpecializedFP8ILi5ENS5_IJNS4_1CILi1EEESB_SB_EEENS1_35KernelTmaWarpSpecializedCooperativeEEENS5_IJNSA_ILi256EEESF_NSA_ILi128EEEEEENS_12float_e5m2_tENS5_IJlSB_lEEESI_SJ_NS4_8TiledMMAINS4_8MMA_AtomIJNS4_4SM904GMMA31MMA_64x256x32_F32E5M2E5M2_SS_TNILNSN_7ScaleInE1ELSP_1EEEEEENS4_6LayoutINS5_IJNSA_ILi2EEESB_SB_EEENS5_IJSB_NSA_ILi0EEESV_EEEEENS5_IJNS4_10UnderscoreESY_SY_EEEEENS4_13SM90_TMA_LOADENS4_14ComposedLayoutINS4_7SwizzleILi3ELi4ELi3EEENS4_18smem_ptr_flag_bitsILi8EEENSS_INS5_IJNSA_ILi8EEESG_EEENS5_IJSG_SB_EEEEEEEvNS4_8identityES11_S1B_vS1C_EENS_8epilogue10collective6detail29Sm90TmaWarpSpecializedAdapterINS1F_15DefaultEpilogueISI_SJ_SJ_NS1E_6thread17LinearCombinationISI_Li1EffLNS1J_9ScaleType4KindE0ELNS_15FloatRoundStyleE2ESI_EENS1_15EpilogueDefaultEEEEEvvEEEEvNT_6ParamsE,(.L_x_587 - _ZN7cutlass13device_kernelINS_4gemm6kernel13GemmUniversalIN4cute5tupleIJiiiiEEENS1_10collective13CollectiveMmaINS1_37MainloopSm90TmaGmmaWarpSpecializedFP8ILi5ENS5_IJNS4_1CILi1EEESB_SB_EEENS1_35KernelTmaWarpSpecializedCooperativeEEENS5_IJNSA_ILi256EEESF_NSA_ILi128EEEEEENS_12float_e5m2_tENS5_IJlSB_lEEESI_SJ_NS4_8TiledMMAINS4_8MMA_AtomIJNS4_4SM904GMMA31MMA_64x256x32_F32E5M2E5M2_SS_TNILNSN_7ScaleInE1ELSP_1EEEEEENS4_6LayoutINS5_IJNSA_ILi2EEESB_SB_EEENS5_IJSB_NSA_ILi0EEESV_EEEEENS5_IJNS4_10UnderscoreESY_SY_EEEEENS4_13SM90_TMA_LOADENS4_14ComposedLayoutINS4_7SwizzleILi3ELi4ELi3EEENS4_18smem_ptr_flag_bitsILi8EEENSS_INS5_IJNSA_ILi8EEESG_EEENS5_IJSG_SB_EEEEEEEvNS4_8identityES11_S1B_vS1C_EENS_8epilogue10collective6detail29Sm90TmaWarpSpecializedAdapterINS1F_15DefaultEpilogueISI_SJ_SJ_NS1E_6thread17LinearCombinationISI_Li1EffLNS1J_9ScaleType4KindE0ELNS_15FloatRoundStyleE2ESI_EENS1_15EpilogueDefaultEEEEEvvEEEEvNT_6ParamsE)
        .other          _ZN7cutlass13device_kernelINS_4gemm6kernel13GemmUniversalIN4cute5tupleIJiiiiEEENS1_10collective13CollectiveMmaINS1_37MainloopSm90TmaGmmaWarpSpecializedFP8ILi5ENS5_IJNS4_1CILi1EEESB_SB_EEENS1_35KernelTmaWarpSpecializedCooperativeEEENS5_IJNSA_ILi256EEESF_NSA_ILi128EEEEEENS_12float_e5m2_tENS5_IJlSB_lEEESI_SJ_NS4_8TiledMMAINS4_8MMA_AtomIJNS4_4SM904GMMA31MMA_64x256x32_F32E5M2E5M2_SS_TNILNSN_7ScaleInE1ELSP_1EEEEEENS4_6LayoutINS5_IJNSA_ILi2EEESB_SB_EEENS5_IJSB_NSA_ILi0EEESV_EEEEENS5_IJNS4_10UnderscoreESY_SY_EEEEENS4_13SM90_TMA_LOADENS4_14ComposedLayoutINS4_7SwizzleILi3ELi4ELi3EEENS4_18smem_ptr_flag_bitsILi8EEENSS_INS5_IJNSA_ILi8EEESG_EEENS5_IJSG_SB_EEEEEEEvNS4_8identityES11_S1B_vS1C_EENS_8epilogue10collective6detail29Sm90TmaWarpSpecializedAdapterINS1F_15DefaultEpilogueISI_SJ_SJ_NS1E_6thread17LinearCombinationISI_Li1EffLNS1J_9ScaleType4KindE0ELNS_15FloatRoundStyleE2ESI_EENS1_15EpilogueDefaultEEEEEvvEEEEvNT_6ParamsE,@"STO_CUDA_ENTRY STV_DEFAULT"
_ZN7cutlass13device_kernelINS_4gemm6kernel13GemmUniversalIN4cute5tupleIJiiiiEEENS1_10collective13CollectiveMmaINS1_37MainloopSm90TmaGmmaWarpSpecializedFP8ILi5ENS5_IJNS4_1CILi1EEESB_SB_EEENS1_35KernelTmaWarpSpecializedCooperativeEEENS5_IJNSA_ILi256EEESF_NSA_ILi128EEEEEENS_12float_e5m2_tENS5_IJlSB_lEEESI_SJ_NS4_8TiledMMAINS4_8MMA_AtomIJNS4_4SM904GMMA31MMA_64x256x32_F32E5M2E5M2_SS_TNILNSN_7ScaleInE1ELSP_1EEEEEENS4_6LayoutINS5_IJNSA_ILi2EEESB_SB_EEENS5_IJSB_NSA_ILi0EEESV_EEEEENS5_IJNS4_10UnderscoreESY_SY_EEEEENS4_13SM90_TMA_LOADENS4_14ComposedLayoutINS4_7SwizzleILi3ELi4ELi3EEENS4_18smem_ptr_flag_bitsILi8EEENSS_INS5_IJNSA_ILi8EEESG_EEENS5_IJSG_SB_EEEEEEEvNS4_8identityES11_S1B_vS1C_EENS_8epilogue10collective6detail29Sm90TmaWarpSpecializedAdapterINS1F_15DefaultEpilogueISI_SJ_SJ_NS1E_6thread17LinearCombinationISI_Li1EffLNS1J_9ScaleType4KindE0ELNS_15FloatRoundStyleE2ESI_EENS1_15EpilogueDefaultEEEEEvvEEEEvNT_6ParamsE:
[----:B------:R-:W0:Y:S02]  /*0000*/  LDC R1, c[0x0][0x28] ;  /* 0x00000a00ff017b82 */ /* 0x000e240000000800 */
[----:B0-----:R-:W-:Y:S01]  /*0010*/  VIADD R1, R1, 0xfffff340 ;  /* 0xfffff34001017836 */ /* 0x001fe20000000000 */
[----:B------:R-:W0:Y:S01]  /*0020*/  S2R R2, SR_TID.X ;  /* 0x0000000000027919 */ /* 0x000e220000002100 */
[----:B------:R-:W-:Y:S01]  /*0030*/  ELECT P0, URZ, PT ;  /* 0x00000000003f782f */ /* 0x000fe20003800000 */
[----:B------:R-:W-:Y:S01]  /*0040*/  BSSY B0, `(.L_x_0) ;  /* 0x0000015000007945 */ /* 0x000fe20003800000 */
[--C-:B0-----:R-:W-:Y:S02]  /*0050*/  SHF.R.U32.HI R0, RZ, 0x5, R2.reuse ;  /* 0x00000005ff007819 */ /* 0x101fe40000011602 */
[----:B------:R-:W-:-:S03]  /*0060*/  SHF.R.U32.HI R2, RZ, 0x7, R2 ;  /* 0x00000007ff027819 */ /* 0x000fc60000011602 */
[----:B------:R-:W0:Y:S04]  /*0070*/  SHFL.IDX PT, R3, R0, RZ, 0x1f ;  /* 0x00001fff00037589 */ /* 0x000e2800000e0000 */
[----:B------:R-:W1:Y:S01]  /*0080*/  SHFL.IDX PT, R2, R2, RZ, 0x1f ;  /* 0x00001fff02027589 */ /* 0x000e6200000e0000 */
[----:B0-----:R-:W-:Y:S02]  /*0090*/  R2UR UR4, R3 ;  /* 0x00000000030472ca */ /* 0x001fe400000e0000 */
[----:B-1----:R-:W-:-:S11]  /*00a0*/  R2UR UR6, R2 ;  /* 0x00000000020672ca */ /* 0x002fd600000e0000 */
[----:B------:R-:W-:Y:S02]  /*00b0*/  USHF.R.S32.HI UR5, URZ, 0x1f, UR4 ;  /* 0x0000001f3f057899 */ /* 0x000fe40008011404 */
[----:B------:R-:W-:Y:S02]  /*00c0*/  ISETP.NE.OR P0, PT, RZ, UR4, !P0 ;  /* 0x00000004ff007c0c */ /* 0x000fe4000c705670 */
[----:B------:R-:W-:-:S04]  /*00d0*/  ULEA.HI UR5, UR5, UR4, URZ, 0x2 ;  /* 0x0000000405057291 */ /* 0x000fc8000f8f103f */
[----:B------:R-:W-:-:S04]  /*00e0*/  ULOP3.LUT UR5, UR5, 0xfffffffc, URZ, 0xc0, !UPT ;  /* 0xfffffffc05057892 */ /* 0x000fc8000f8ec03f */
[----:B------:R-:W-:-:S03]  /*00f0*/  UIADD3 UR8, UR4, -UR5, URZ ;  /* 0x8000000504087290 */ /* 0x000fc6000fffe03f */
[----:B------:R-:W-:Y:S09]  /*0100*/  @P0 BRA `(.L_x_1) ;  /* 0x0000000000200947 */ /* 0x000ff20003800000 */
[----:B------:R-:W-:Y:S02]  /*0110*/  ULDC.64 UR4, c[0x0][0x198] ;  /* 0x0000660000047ab9 */ /* 0x000fe40000000a00 */
[----:B------:R-:W-:Y:S02]  /*0120*/  UIADD3 UR10, UP0, UR4, 0xf0, URZ ;  /* 0x000000f0040a7890 */ /* 0x000fe4000ff1e03f */
[----:B------:R-:W-:Y:S02]  /*0130*/  UIADD3 UR4, UP1, UR4, 0x1f0, URZ ;  /* 0x000001f004047890 */ /* 0x000fe4000ff3e03f */
[----:B------:R-:W-:Y:S02]  /*0140*/  UIADD3.X UR11, URZ, UR5, URZ, UP0, !UPT ;  /* 0x000000053f0b7290 */ /* 0x000fe400087fe43f */
[----:B------:R-:W-:-:S07]  /*0150*/  UIADD3.X UR5, URZ, UR5, URZ, UP1, !UPT ;  /* 0x000000053f057290 */ /* 0x000fce0008ffe43f */
[----:B------:R0:W-:Y:S02]  /*0160*/  UTMACCTL.PF [UR10] ;  /* 0x000000000a0079b9 */ /* 0x0001e40008040000 */
[----:B------:R0:W-:Y:S02]  /*0170*/  UTMACCTL.PF [UR4] ;  /* 0x00000000040079b9 */ /* 0x0001e40008040000 */
[----:B0-----:R-:W-:Y:S01]  /*0180*/  NOP ;  /* 0x0000000000007918 */ /* 0x001fe20000000000 */
.L_x_1:
[----:B------:R-:W-:Y:S05]  /*0190*/  BSYNC B0 ;  /* 0x0000000000007941 */ /* 0x000fea0003800000 */
.L_x_0:
[----:B------:R-:W0:Y:S01]  /*01a0*/  SHFL.IDX PT, R2, R0, RZ, 0x1f ;  /* 0x00001fff00027589 */ /* 0x000e2200000e0000 */
[----:B------:R-:W-:Y:S01]  /*01b0*/  UISETP.NE.AND UP0, UPT, UR8, 0x3, UPT ;  /* 0x000000030800788c */ /* 0x000fe2000bf05270 */
[----:B------:R-:W-:Y:S01]  /*01c0*/  ISETP.NE.AND P1, PT, RZ, UR6, PT ;  /* 0x00000006ff007c0c */ /* 0x000fe2000bf25270 */
[----:B------:R-:W-:Y:S02]  /*01d0*/  UIADD3 UR10, UR6, -0x1, URZ ;  /* 0xffffffff060a7890 */ /* 0x000fe4000fffe03f */
[----:B------:R-:W-:Y:S02]  /*01e0*/  UISETP.EQ.OR UP0, UPT, UR8, URZ, !UP0 ;  /* 0x0000003f0800728c */ /* 0x000fe4000c702670 */
[----:B------:R-:W-:Y:S02]  /*01f0*/  UISETP.GE.U32.AND UP1, UPT, UR10, 0x2, UPT ;  /* 0x000000020a00788c */ /* 0x000fe4000bf26070 */
[----:B------:R-:W-:-:S04]  /*0200*/  UISETP.EQ.AND UP0, UPT, UR6, URZ, UP0 ;  /* 0x0000003f0600728c */ /* 0x000fc80008702270 */
[----:B------:R-:W-:-:S04]  /*0210*/  USEL UR13, URZ, 0x1, !UP0 ;  /* 0x000000013f0d7887 */ /* 0x000fc8000c000000 */
[----:B------:R-:W-:Y:S01]  /*0220*/  USEL UR13, UR13, 0x2, UP1 ;  /* 0x000000020d0d7887 */ /* 0x000fe20008800000 */
[----:B0-----:R-:W-:-:S13]  /*0230*/  ISETP.NE.AND P0, PT, R2, RZ, PT ;  /* 0x000000ff0200720c */ /* 0x001fda0003f05270 */
[----:B------:R-:W-:Y:S05]  /*0240*/  @P0 BRA `(.L_x_2) ;  /* 0x0000000000600947 */ /* 0x000fea0003800000 */
[----:B------:R-:W0:Y:S01]  /*0250*/  S2UR UR9, SR_CgaCtaId ;  /* 0x00000000000979c3 */ /* 0x000e220000008800 */
[----:B------:R-:W-:Y:S01]  /*0260*/  UMOV UR4, 0x400 ;  /* 0x0000040000047882 */ /* 0x000fe20000000000 */
[----:B------:R-:W-:Y:S01]  /*0270*/  UMOV UR5, 0x1 ;  /* 0x0000000100057882 */ /* 0x000fe20000000000 */
[----:B------:R-:W-:Y:S01]  /*0280*/  UMOV UR6, 0x100 ;  /* 0x0000010000067882 */ /* 0x000fe20000000000 */
[----:B------:R-:W-:Y:S01]  /*0290*/  ELECT P0, URZ, PT ;  /* 0x00000000003f782f */ /* 0x000fe20003800000 */
[----:B------:R-:W-:-:S04]  /*02a0*/  UIADD3 UR6, -UR6, 0x100000, URZ ;  /* 0x0010000006067890 */ /* 0x000fc8000fffe13f */
[----:B------:R-:W-:Y:S02]  /*02b0*/  USHF.L.U32 UR7, UR6, 0xb, URZ ;  /* 0x0000000b06077899 */ /* 0x000fe4000800063f */
[----:B------:R-:W-:Y:S02]  /*02c0*/  USHF.L.U32 UR6, UR6, 0x1, URZ ;  /* 0x0000000106067899 */ /* 0x000fe4000800063f */
[----:B0-----:R-:W-:Y:S02]  /*02d0*/  ULEA UR9, UR9, UR4, 0x18 ;  /* 0x0000000409097291 */ /* 0x001fe4000f8ec03f */
[----:B------:R-:W-:-:S04]  /*02e0*/  UIADD3 UR4, -UR5, 0x100000, URZ ;  /* 0x0010000005047890 */ /* 0x000fc8000fffe13f */
[----:B------:R-:W-:Y:S02]  /*02f0*/  USHF.L.U32 UR5, UR4, 0xb, URZ ;  /* 0x0000000b04057899 */ /* 0x000fe4000800063f */
[----:B------:R-:W-:Y:S01]  /*0300*/  USHF.L.U32 UR4, UR4, 0x1, URZ ;  /* 0x0000000104047899 */ /* 0x000fe2000800063f */
[----:B------:R-:W0:Y:S11]  /*0310*/  FENCE.VIEW.ASYNC.S ;  /* 0x00000000000073c6 */ /* 0x000e360000000000 */
[----:B0-----:R0:W1:Y:S01]  /*0320*/  SYNCS.EXCH.64 URZ, [UR9], UR4 ;  /* 0x00000004093f75b2 */ /* 0x0010620008000100 */
[----:B------:R0:W2:Y:S01]  /*0330*/  SYNCS.EXCH.64 URZ, [UR9+0x28], UR6 ;  /* 0x00002806093f75b2 */ /* 0x0000a20008000100 */
[----:B------:R0:W3:Y:S01]  /*0340*/  SYNCS.EXCH.64 URZ, [UR9+0x8], UR4 ;  /* 0x00000804093f75b2 */ /* 0x0000e20008000100 */
[----:B------:R0:W4:Y:S01]  /*0350*/  SYNCS.EXCH.64 URZ, [UR9+0x30], UR6 ;  /* 0x00003006093f75b2 */ /* 0x0001220008000100 */
[----:B------:R0:W0:Y:S01]  /*0360*/  SYNCS.EXCH.64 URZ, [UR9+0x10], UR4 ;  /* 0x00001004093f75b2 */ /* 0x0000220008000100 */
[----:B------:R0:W0:Y:S01]  /*0370*/  SYNCS.EXCH.64 URZ, [UR9+0x38], UR6 ;  /* 0x00003806093f75b2 */ /* 0x0000220008000100 */
[----:B------:R0:W0:Y:S01]  /*0380*/  SYNCS.EXCH.64 URZ, [UR9+0x18], UR4 ;  /* 0x00001804093f75b2 */ /* 0x0000220008000100 */
[----:B------:R0:W0:Y:S01]  /*0390*/  SYNCS.EXCH.64 URZ, [UR9+0x40], UR6 ;  /* 0x00004006093f75b2 */ /* 0x0000220008000100 */
[----:B------:R0:W0:Y:S01]  /*03a0*/  SYNCS.EXCH.64 URZ, [UR9+0x20], UR4 ;  /* 0x00002004093f75b2 */ /* 0x0000220008000100 */
[----:B------:R0:W0:Y:S01]  /*03b0*/  SYNCS.EXCH.64 URZ, [UR9+0x48], UR6 ;  /* 0x00004806093f75b2 */ /* 0x0000220008000100 */
[----:B------:R-:W-:Y:S01]  /*03c0*/  NOP ;  /* 0x0000000000007918 */ /* 0x000fe20000000000 */
.L_x_2:
[----:B------:R-:W5:Y:S01]  /*03d0*/  LDC R2, c[0x0][0x65c] ;  /* 0x00019700ff027b82 */ /* 0x000f620000000800 */
[----:B------:R-:W1:Y:S01]  /*03e0*/  SHFL.IDX PT, R0, R0, RZ, 0x1f ;  /* 0x00001fff00007589 */ /* 0x000e6200000e0000 */
[----:B------:R-:W-:Y:S01]  /*03f0*/  ELECT P0, URZ, PT ;  /* 0x00000000003f782f */ /* 0x000fe20003800000 */
[----:B------:R-:W-:Y:S01]  /*0400*/  IMAD.MOV.U32 R3, RZ, RZ, RZ ;  /* 0x000000ffff037224 */ /* 0x000fe200078e00ff */
[----:B0-----:R-:W-:Y:S01]  /*0410*/  UMOV UR4, 0x20 ;  /* 0x0000002000047882 */ /* 0x001fe20000000000 */
[----:B------:R-:W0:Y:S01]  /*0420*/  S2R R11, SR_CTAID.Y ;  /* 0x00000000000b7919 */ /* 0x000e220000002600 */
[----:B------:R-:W-:Y:S01]  /*0430*/  NOP ;  /* 0x0000000000007918 */ /* 0x000fe20000000000 */
[----:B------:R-:W-:Y:S01]  /*0440*/  NOP ;  /* 0x0000000000007918 */ /* 0x000fe20000000000 */
[----:B-----5:R-:W-:Y:S02]  /*0450*/  ISETP.NE.AND P4, PT, R2, 0x1, PT ;  /* 0x000000010200780c */ /* 0x020fe40003f85270 */
[----:B------:R-:W5:Y:S01]  /*0460*/  S2R R2, SR_CTAID.X ;  /* 0x0000000000027919 */ /* 0x000f620000002500 */
[----:B-1----:R-:W-:-:S10]  /*0470*/  ISETP.NE.OR P0, PT, R0, RZ, !P0 ;  /* 0x000000ff0000720c */ /* 0x002fd40004705670 */
[----:B------:R-:W5:Y:S01]  /*0480*/  @P4 LDC R7, c[0x0][0x10] ;  /* 0x00000400ff074b82 */ /* 0x000f620000000800 */
[----:B0-----:R-:W-:Y:S02]  /*0490*/  @P4 IMAD.MOV.U32 R4, RZ, RZ, R11 ;  /* 0x000000ffff044224 */ /* 0x001fe400078e000b */
[----:B------:R-:W-:Y:S01]  /*04a0*/  VOTEU.ALL UP0, P0 ;  /* 0x00000000003f7886 */ /* 0x000fe20000000000 */
[----:B------:R-:W-:Y:S01]  /*04b0*/  @P4 IMAD.MOV.U32 R5, RZ, RZ, RZ ;  /* 0x000000ffff054224 */ /* 0x000fe200078e00ff */
[----:B------:R-:W-:Y:S01]  /*04c0*/  VOTEU.ALL UP1, P0 ;  /* 0x00000000003f7886 */ /* 0x000fe20000020000 */
[----:B------:R-:W-:Y:S02]  /*04d0*/  @P4 IMAD.MOV.U32 R13, RZ, RZ, RZ ;  /* 0x000000ffff0d4224 */ /* 0x000fe400078e00ff */
[----:B------:R-:W0:Y:S01]  /*04e0*/  @!P4 LDC R9, c[0x0][0xc] ;  /* 0x00000300ff09cb82 */ /* 0x000e220000000800 */
[----:B------:R-:W-:Y:S01]  /*04f0*/  @!UP0 UMOV UR6, 0x400 ;  /* 0x0000040000068882 */ /* 0x000fe20000000000 */
[----:B------:R-:W-:-:S04]  /*0500*/  @!UP0 UIADD3 UR4, -UR4, 0x100000, URZ ;  /* 0x0010000004048890 */ /* 0x000fc8000fffe13f */
[----:B------:R-:W-:Y:S02]  /*0510*/  @!UP0 USHF.L.U32 UR5, UR4, 0xb, URZ ;  /* 0x0000000b04058899 */ /* 0x000fe4000800063f */
[----:B------:R-:W-:Y:S01]  /*0520*/  @!UP0 USHF.L.U32 UR4, UR4, 0x1, URZ ;  /* 0x0000000104048899 */ /* 0x000fe2000800063f */
[----:B------:R-:W1:Y:S01]  /*0530*/  @!UP0 S2UR UR7, SR_CgaCtaId ;  /* 0x00000000000789c3 */ /* 0x000e620000008800 */
[----:B-----5:R-:W-:-:S04]  /*0540*/  @P4 IMAD.WIDE.U32 R6, R2, R7, R4 ;  /* 0x0000000702064225 */ /* 0x020fc800078e0004 */
[----:B------:R-:W-:Y:S02]  /*0550*/  @P4 IMAD.MOV.U32 R10, RZ, RZ, R6 ;  /* 0x000000ffff0a4224 */ /* 0x000fe400078e0006 */
[----:B------:R-:W-:Y:S02]  /*0560*/  @P4 IMAD.IADD R14, R7, 0x1, R13 ;  /* 0x00000001070e4824 */ /* 0x000fe400078e020d */
[----:B0-----:R-:W-:-:S04]  /*0570*/  @!P4 IMAD.WIDE.U32 R4, R9, R11, R2 ;  /* 0x0000000b0904c225 */ /* 0x001fc800078e0002 */
[----:B------:R-:W-:Y:S02]  /*0580*/  @!P4 IMAD.MOV.U32 R10, RZ, RZ, R4 ;  /* 0x000000ffff0ac224 */ /* 0x000fe400078e0004 */
[----:B------:R-:W-:Y:S01]  /*0590*/  @!P4 IMAD.MOV.U32 R14, RZ, RZ, R5 ;  /* 0x000000ffff0ec224 */ /* 0x000fe200078e0005 */
[----:B-1----:R-:W-:Y:S02]  /*05a0*/  @!UP0 ULEA UR6, UR7, UR6, 0x18 ;  /* 0x0000000607068291 */ /* 0x002fe4000f8ec03f */
[----:B------:R0:W-:Y:S01]  /*05b0*/  STL [R1+0x454], R10 ;  /* 0x0004540a01007387 */ /* 0x0001e20000100800 */
[----:B------:R-:W-:-:S03]  /*05c0*/  VOTEU.ALL UP0, P0 ;  /* 0x00000000003f7886 */ /* 0x000fc60000000000 */
[----:B------:R0:W-:Y:S04]  /*05d0*/  STL [R1+0x450], R14 ;  /* 0x0004500e01007387 */ /* 0x0001e80000100800 */
[----:B------:R-:W1:Y:S02]  /*05e0*/  FENCE.VIEW.ASYNC.S ;  /* 0x00000000000073c6 */ /* 0x000e640000000000 */
[----:B-1----:R0:W2:Y:S01]  /*05f0*/  @!UP0 SYNCS.EXCH.64 URZ, [UR6+0x60], UR4 ;  /* 0x00006004063f85b2 */ /* 0x0020a20008000100 */
[----:B------:R0:W2:Y:S01]  /*0600*/  @!UP1 SYNCS.EXCH.64 URZ, [UR6+0x68], UR4 ;  /* 0x00006804063f95b2 */ /* 0x0000a20008000100 */
[----:B------:R-:W-:Y:S01]  /*0610*/  NOP ;  /* 0x0000000000007918 */ /* 0x000fe20000000000 */
[----:B--234-:R-:W-:Y:S06]  /*0620*/  BAR.SYNC.DEFER_BLOCKING 0x0 ;  /* 0x0000000000007b1d */ /* 0x01cfec0000010000 */
[----:B0-----:R-:W-:Y:S05]  /*0630*/  @!P1 BRA `(.L_x_3) ;  /* 0x0000027c00089947 */ /* 0x001fea0003800000 */
[----:B------:R-:W-:-:S06]  /*0640*/  UISETP.GT.U32.AND UP0, UPT, UR10, 0x1, UPT ;  /* 0x000000010a00788c */ /* 0x000fcc000bf04070 */
[----:B------:R-:W-:-:S13]  /*0650*/  PLOP3.LUT P0, PT, PT, PT, UP0, 0x80, 0x0 ;  /* 0x000000000000781c */ /* 0x000fda0003f0f008 */
[----:B------:R-:W-:Y:S05]  /*0660*/  @P0 EXIT ;  /* 0x000000000000094d */ /* 0x000fea0003800000 */
[----:B------:R-:W-:Y:S01]  /*0670*/  IMAD.MOV.U32 R5, RZ, RZ, -0x1 ;  /* 0xffffffffff057424 */ /* 0x000fe200078e00ff */
[----:B------:R-:W-:Y:S01]  /*0680*/  ULDC.64 UR4, c[0x0][0x650] ;  /* 0x0001940000047ab9 */ /* 0x000fe20000000a00 */
[----:B------:R-:W-:Y:S01]  /*0690*/  IMAD.MOV.U32 R4, RZ, RZ, -0x1 ;  /* 0xffffffffff047424 */ /* 0x000fe200078e00ff */
[----:B------:R-:W-:Y:S01]  /*06a0*/  ISETP.GE.U32.AND P0, PT, R10, UR4, PT ;  /* 0x000000040a007c0c */ /* 0x000fe2000bf06070 */
[----:B------:R-:W-:Y:S01]  /*06b0*/  UMOV UR9, 0xffffffff ;  /* 0xffffffff00097882 */ /* 0x000fe20000000000 */
[----:B------:R0:W-:Y:S01]  /*06c0*/  STL [R1+0x45c], R5 ;  /* 0x00045c0501007387 */ /* 0x0001e20000100800 */
[----:B------:R-:W-:Y:S02]  /*06d0*/  PRMT R0, RZ, 0x7610, R0 ;  /* 0x00007610ff007816 */ /* 0x000fe40000000000 */
[----:B------:R-:W-:Y:S01]  /*06e0*/  ISETP.GE.U32.AND.EX P0, PT, R14, UR5, PT, P0 ;  /* 0x000000050e007c0c */ /* 0x000fe2000bf06100 */
[----:B------:R0:W-:-:S12]  /*06f0*/  STL [R1+0x458], R4 ;  /* 0x0004580401007387 */ /* 0x0001d80000100800 */
[----:B0-----:R-:W-:Y:S05]  /*0700*/  @P0 BRA `(.L_x_4) ;  /* 0x00000004006c0947 */ /* 0x001fea0003800000 */
[----:B------:R-:W-:Y:S01]  /*0710*/  ULDC.64 UR14, c[0x0][0x628] ;  /* 0x00018a00000e7ab9 */ /* 0x000fe20000000a00 */
[----:B------:R-:W0:Y:S01]  /*0720*/  LDC.64 R12, c[0x0][0x620] ;  /* 0x00018800ff0c7b82 */ /* 0x000e220000000a00 */
[----:B------:R-:W-:Y:S01]  /*0730*/  ISETP.NE.U32.AND P0, PT, RZ, UR14, PT ;  /* 0x0000000eff007c0c */ /* 0x000fe2000bf05070 */
[----:B------:R-:W-:Y:S01]  /*0740*/  ULDC UR11, c[0x0][0x630] ;  /* 0x00018c00000b7ab9 */ /* 0x000fe20000000800 */
[----:B------:R-:W-:Y:S02]  /*0750*/  R2UR UR4, R10 ;  /* 0x000000000a0472ca */ /* 0x000fe400000e0000 */
[----:B------:R-:W-:Y:S02]  /*0760*/  ISETP.NE.AND.EX P0, PT, RZ, UR15, PT, P0 ;  /* 0x0000000fff007c0c */ /* 0x000fe4000bf05300 */
[----:B------:R-:W-:-:S11]  /*0770*/  R2UR UR5, R14 ;  /* 0x000000000e0572ca */ /* 0x000fd600000e0000 */
[----:B------:R-:W-:Y:S05]  /*0780*/  @!P0 BRA `(.L_x_5) ;  /* 0x0000000000308947 */ /* 0x000fea0003800000 */
[----:B------:R-:W-:Y:S01]  /*0790*/  R2UR UR4, R10 ;  /* 0x000000000a0472ca */ /* 0x000fe200000e0000 */
[----:B------:R-:W-:Y:S01]  /*07a0*/  ULDC UR8, c[0x0][0x634] ;  /* 0x00018d0000087ab9 */ /* 0x000fe20000000800 */
[----:B------:R-:W-:-:S11]  /*07b0*/  R2UR UR10, R14 ;  /* 0x000000000e0a72ca */ /* 0x000fd600000e0000 */
[----:B------:R-:W-:-:S04]  /*07c0*/  UIADD3 UR8, UP0, UR4, UR8, URZ ;  /* 0x0000000804087290 */ /* 0x000fc8000ff1e03f */
[----:B------:R-:W-:-:S04]  /*07d0*/  UIADD3.X UR10, URZ, UR10, URZ, UP0, !UPT ;  /* 0x0000000a3f0a7290 */ /* 0x000fc800087fe43f */
[----:B------:R-:W-:-:S04]  /*07e0*/  UIMAD.WIDE.U32 UR4, UR10, UR14, URZ ;  /* 0x0000000e0a0472a5 */ /* 0x000fc8000f8e003f */
[----:B------:R-:W-:Y:S02]  /*07f0*/  UIMAD.WIDE.U32 UR6, UP0, UR8, UR15, UR4 ;  /* 0x0000000f080672a5 */ /* 0x000fe4000f800004 */
[----:B------:R-:W-:Y:S02]  /*0800*/  UIMAD.WIDE.U32 UR4, UR8, UR14, URZ ;  /* 0x0000000e080472a5 */ /* 0x000fe4000f8e003f */
[----:B------:R-:W-:Y:S02]  /*0810*/  UIADD3.X UR9, URZ, URZ, URZ, UP0, !UPT ;  /* 0x0000003f3f097290 */ /* 0x000fe400087fe43f */
[----:B------:R-:W-:Y:S01]  /*0820*/  UIADD3 URZ, UP0, UR5, UR6, URZ ;  /* 0x00000006053f7290 */ /* 0x000fe2000ff1e03f */
[----:B------:R-:W-:-:S03]  /*0830*/  UMOV UR8, UR7 ;  /* 0x0000000700087c82 */ /* 0x000fc60008000000 */
[----:B------:R-:W-:-:S12]  /*0840*/  UIMAD.WIDE.U32.X UR4, UR10, UR15, UR8, UP0 ;  /* 0x0000000f0a0472a5 */ /* 0x000fd800080e0408 */
.L_x_5:
[----:B------:R-:W-:Y:S01]  /*0850*/  USHF.R.U64 UR9, UR4, UR11, UR5 ;  /* 0x0000000b04097299 */ /* 0x000fe20008001205 */
[----:B------:R-:W1:Y:S01]  /*0860*/  LDC R8, c[0x0][0x618] ;  /* 0x00018600ff087b82 */ /* 0x000e620000000800 */
[----:B------:R-:W-:Y:S01]  /*0870*/  USHF.R.U32.HI UR4, URZ, UR11, UR5 ;  /* 0x0000000b3f047299 */ /* 0x000fe20008011605 */
[----:B------:R-:W-:Y:S01]  /*0880*/  I2FP.F32.U32 R0, R2 ;  /* 0x0000000200007245 */ /* 0x000fe20000201000 */
[----:B------:R-:W-:Y:S01]  /*0890*/  IMAD.MOV.U32 R4, RZ, RZ, R10 ;  /* 0x000000ffff047224 */ /* 0x000fe200078e000a */
[----:B------:R-:W-:Y:S01]  /*08a0*/  ULDC UR5, c[0x0][0x150] ;  /* 0x0000540000057ab9 */ /* 0x000fe20000000800 */
[----:B------:R-:W-:Y:S01]  /*08b0*/  IADD3 R7, P0, RZ, -UR9, RZ ;  /* 0x80000009ff077c10 */ /* 0x000fe2000ff1e0ff */
[----:B------:R-:W-:Y:S02]  /*08c0*/  IMAD.MOV.U32 R5, RZ, RZ, R14 ;  /* 0x000000ffff057224 */ /* 0x000fe400078e000e */
[----:B------:R-:W-:Y:S01]  /*08d0*/  FMUL R0, R0, UR5 ;  /* 0x0000000500007c20 */ /* 0x000fe20008400000 */
[----:B------:R-:W2:Y:S01]  /*08e0*/  LDC.64 R20, c[0x0][0x640] ;  /* 0x00019000ff147b82 */ /* 0x000ea20000000a00 */
[----:B------:R-:W-:Y:S01]  /*08f0*/  IMAD.X R9, RZ, RZ, ~UR4, P0 ;  /* 0x80000004ff097e24 */ /* 0x000fe200080e06ff */
[----:B------:R-:W-:Y:S01]  /*0900*/  ULDC UR4, c[0x0][0x154] ;  /* 0x0000550000047ab9 */ /* 0x000fe20000000800 */
[----:B0-----:R-:W-:-:S02]  /*0910*/  IMAD.WIDE.U32 R4, R7, R12, R4 ;  /* 0x0000000c07047225 */ /* 0x001fc400078e0004 */
[----:B------:R-:W0:Y:S03]  /*0920*/  F2I.U32.TRUNC.NTZ R0, R0 ;  /* 0x0000000000007305 */ /* 0x000e26000020f000 */
[----:B------:R-:W3:Y:S01]  /*0930*/  LDC R3, c[0x0][0x144] ;  /* 0x00005100ff037b82 */ /* 0x000ee20000000800 */
[----:B------:R-:W-:-:S04]  /*0940*/  IMAD R6, R9, R12, RZ ;  /* 0x0000000c09067224 */ /* 0x000fc800078e02ff */
[----:B------:R-:W-:-:S03]  /*0950*/  IMAD R7, R7, R13, R6 ;  /* 0x0000000d07077224 */ /* 0x000fc600078e0206 */
[----:B------:R-:W4:Y:S01]  /*0960*/  LDC R10, c[0x0][0x608] ;  /* 0x00018200ff0a7b82 */ /* 0x000f220000000800 */
[----:B------:R-:W-:Y:S02]  /*0970*/  IMAD.IADD R5, R5, 0x1, R7 ;  /* 0x0000000105057824 */ /* 0x000fe400078e0207 */
[----:B------:R-:W-:Y:S02]  /*0980*/  IMAD.MOV.U32 R7, RZ, RZ, -0x1 ;  /* 0xffffffffff077424 */ /* 0x000fe400078e00ff */
[----:B0-----:R-:W-:Y:S01]  /*0990*/  IMAD.MOV R6, RZ, RZ, -R0 ;  /* 0x000000ffff067224 */ /* 0x001fe200078e0a00 */
[----:B-1----:R-:W-:Y:S02]  /*09a0*/  SHF.R.U64 R14, R4, R8, R5 ;  /* 0x00000008040e7219 */ /* 0x002fe40000001205 */
[----:B------:R-:W0:Y:S01]  /*09b0*/  LDC R18, c[0x0][0x658] ;  /* 0x00019600ff127b82 */ /* 0x000e220000000800 */
[----:B------:R-:W-:Y:S02]  /*09c0*/  I2FP.F32.U32 R4, R11 ;  /* 0x0000000b00047245 */ /* 0x000fe40000201000 */
[----:B--2---:R-:W-:-:S02]  /*09d0*/  ISETP.NE.U32.AND P0, PT, R20, RZ, PT ;  /* 0x000000ff1400720c */ /* 0x004fc40003f05070 */
[----:B------:R-:W-:Y:S01]  /*09e0*/  SHF.R.U32.HI R5, RZ, R8, R5 ;  /* 0x00000008ff057219 */ /* 0x000fe20000011605 */
[----:B------:R-:W-:Y:S01]  /*09f0*/  FMUL R4, R4, UR4 ;  /* 0x0000000404047c20 */ /* 0x000fe20008400000 */
[----:B------:R-:W-:Y:S01]  /*0a00*/  ISETP.NE.AND.EX P0, PT, R21, RZ, PT, P0 ;  /* 0x000000ff1500720c */ /* 0x000fe20003f05300 */
[----:B------:R-:W1:Y:S01]  /*0a10*/  LDC R12, c[0x0][0x148] ;  /* 0x00005200ff0c7b82 */ /* 0x000e620000000800 */
[----:B---3--:R-:W-:-:S07]  /*0a20*/  IMAD R0, R3, R6, R2 ;  /* 0x0000000603007224 */ /* 0x008fce00078e0202 */
[----:B------:R-:W2:Y:S01]  /*0a30*/  LDC R16, c[0x0][0x600] ;  /* 0x00018000ff107b82 */ /* 0x000ea20000000800 */
[-CC-:B----4-:R-:W-:Y:S02]  /*0a40*/  SHF.R.U64 R22, R14, R10.reuse, R5.reuse ;  /* 0x0000000a0e167219 */ /* 0x190fe40000001205 */
[----:B------:R-:W-:Y:S01]  /*0a50*/  SHF.R.U32.HI R3, RZ, R10, R5 ;  /* 0x0000000aff037219 */ /* 0x000fe20000011605 */
[----:B------:R-:W-:Y:S01]  /*0a60*/  IMAD.MOV.U32 R5, RZ, RZ, 0x1 ;  /* 0x00000001ff057424 */ /* 0x000fe200078e00ff */
[----:B------:R3:W4:Y:S03]  /*0a70*/  F2I.U32.TRUNC.NTZ R10, R4 ;  /* 0x00000004000a7305 */ /* 0x000726000020f000 */
[----:B------:R-:W1:Y:S01]  /*0a80*/  LDC R15, c[0x0][0x648] ;  /* 0x00019200ff0f7b82 */ /* 0x000e620000000800 */
[-C--:B0-----:R-:W-:Y:S02]  /*0a90*/  SHF.L.U32 R2, R7, R18.reuse, RZ ;  /* 0x0000001207027219 */ /* 0x081fe400000006ff */
[----:B------:R-:W-:-:S02]  /*0aa0*/  SHF.R.U64 R24, R22, R18, R3 ;  /* 0x0000001216187219 */ /* 0x000fc40000001203 */
[----:B------:R-:W-:Y:S02]  /*0ab0*/  LOP3.LUT R9, RZ, R2, RZ, 0x33, !PT ;  /* 0x00000002ff097212 */ /* 0x000fe400078e33ff */
[-C--:B------:R-:W-:Y:S01]  /*0ac0*/  SHF.R.U32.HI R3, RZ, R18.reuse, R3 ;  /* 0x00000012ff037219 */ /* 0x080fe20000011603 */
[----:B------:R-:W0:Y:S01]  /*0ad0*/  LDC R17, c[0x0][0x638] ;  /* 0x00018e00ff117b82 */ /* 0x000e220000000800 */
[----:B------:R-:W-:Y:S01]  /*0ae0*/  SHF.L.U32 R8, R5, R18, RZ ;  /* 0x0000001205087219 */ /* 0x000fe200000006ff */
[----:B------:R-:W-:-:S06]  /*0af0*/  IMAD.MOV.U32 R2, RZ, RZ, R24 ;  /* 0x000000ffff027224 */ /* 0x000fcc00078e0018 */
[----:B------:R-:W0:Y:S01]  /*0b00*/  LDC R19, c[0x0][0x610] ;  /* 0x00018400ff137b82 */ /* 0x000e220000000800 */
[----:B---34-:R-:W-:Y:S05]  /*0b10*/  @!P0 BRA `(.L_x_6) ;  /* 0x0000000000288947 */ /* 0x018fea0003800000 */
[----:B------:R-:W3:Y:S02]  /*0b20*/  LDC R7, c[0x0][0x64c] ;  /* 0x00019300ff077b82 */ /* 0x000ee40000000800 */
[----:B---3--:R-:W-:-:S05]  /*0b30*/  IADD3 R7, P0, R24, R7, RZ ;  /* 0x0000000718077210 */ /* 0x008fca0007f1e0ff */
[----:B------:R-:W-:-:S04]  /*0b40*/  IMAD.X R13, RZ, RZ, R3, P0 ;  /* 0x000000ffff0d7224 */ /* 0x000fc800000e0603 */
[----:B------:R-:W-:-:S04]  /*0b50*/  IMAD.WIDE.U32 R2, R13, R20, RZ ;  /* 0x000000140d027225 */ /* 0x000fc800078e00ff */
[----:B------:R-:W-:-:S04]  /*0b60*/  IMAD.WIDE.U32 R4, P0, R7, R21, R2 ;  /* 0x0000001507047225 */ /* 0x000fc80007800002 */
[----:B------:R-:W-:-:S04]  /*0b70*/  IMAD.WIDE.U32 R2, R7, R20, RZ ;  /* 0x0000001407027225 */ /* 0x000fc800078e00ff */
[----:B------:R-:W-:Y:S01]  /*0b80*/  IMAD.X R7, RZ, RZ, RZ, P0 ;  /* 0x000000ffff077224 */ /* 0x000fe200000e06ff */
[----:B------:R-:W-:Y:S01]  /*0b90*/  IADD3 RZ, P0, R3, R4, RZ ;  /* 0x0000000403ff7210 */ /* 0x000fe20007f1e0ff */
[----:B------:R-:W-:-:S04]  /*0ba0*/  IMAD.MOV.U32 R6, RZ, RZ, R5 ;  /* 0x000000ffff067224 */ /* 0x000fc800078e0005 */
[----:B------:R-:W-:-:S08]  /*0bb0*/  IMAD.WIDE.U32.X R2, R13, R21, R6, P0 ;  /* 0x000000150d027225 */ /* 0x000fd000000e0406 */
.L_x_6:
[----:B-1----:R-:W-:Y:S01]  /*0bc0*/  SHF.R.U64 R2, R2, R15, R3 ;  /* 0x0000000f02027219 */ /* 0x002fe20000001203 */
[----:B--2---:R-:W-:Y:S01]  /*0bd0*/  VIADD R3, R16, 0xffffffff ;  /* 0xffffffff10037836 */ /* 0x004fe20000000000 */
[----:B------:R-:W-:Y:S01]  /*0be0*/  LOP3.LUT R9, R22, R9, RZ, 0xc0, !PT ;  /* 0x0000000916097212 */ /* 0x000fe200078ec0ff */
[----:B------:R-:W-:Y:S02]  /*0bf0*/  IMAD.MOV R10, RZ, RZ, -R10 ;  /* 0x000000ffff0a7224 */ /* 0x000fe400078e0a0a */
[----:B------:R-:W-:Y:S01]  /*0c00*/  IMAD.MOV R4, RZ, RZ, -R2 ;  /* 0x000000ffff047224 */ /* 0x000fe200078e0a02 */
[----:B------:R-:W-:Y:S01]  /*0c10*/  LOP3.LUT R14, R14, R3, RZ, 0xc0, !PT ;  /* 0x000000030e0e7212 */ /* 0x000fe200078ec0ff */
[----:B------:R-:W-:Y:S02]  /*0c20*/  @P4 IMAD R0, R12, R10, R11 ;  /* 0x0000000a0c004224 */ /* 0x000fe400078e020b */
[----:B------:R-:W-:Y:S02]  /*0c30*/  IMAD R9, R8, R2, R9 ;  /* 0x0000000208097224 */ /* 0x000fe400078e0209 */
[----:B0-----:R-:W-:-:S02]  /*0c40*/  IMAD R3, R4, R17, R24 ;  /* 0x0000001104037224 */ /* 0x001fc400078e0218 */
[----:B------:R-:W-:Y:S02]  /*0c50*/  IMAD R2, R9, R19, R0 ;  /* 0x0000001309027224 */ /* 0x000fe400078e0200 */
[----:B------:R-:W-:Y:S02]  /*0c60*/  IMAD R3, R3, R16, R14 ;  /* 0x0000001003037224 */ /* 0x000fe400078e020e */
[----:B------:R-:W-:-:S03]  /*0c70*/  IMAD.MOV.U32 R0, RZ, RZ, 0x1 ;  /* 0x00000001ff007424 */ /* 0x000fc600078e00ff */
[----:B------:R-:W-:Y:S02]  /*0c80*/  SEL R4, R3, R2, !P4 ;  /* 0x0000000203047207 */ /* 0x000fe40006000000 */
[----:B------:R-:W-:-:S03]  /*0c90*/  SEL R2, R2, R3, !P4 ;  /* 0x0000000302027207 */ /* 0x000fc60006000000 */
[----:B------:R0:W-:Y:S04]  /*0ca0*/  STL [R1+0x458], R4 ;  /* 0x0004580401007387 */ /* 0x0001e80000100800 */
[----:B------:R0:W-:Y:S02]  /*0cb0*/  STL [R1+0x45c], R2 ;  /* 0x00045c0201007387 */ /* 0x0001e40000100800 */
.L_x_4:
[----:B------:R-:W-:-:S08]  /*0cc0*/  NOP ;  /* 0x0000000000007918 */ /* 0x000fd00000000000 */
[----:B------:R-:W1:Y:S02]  /*0cd0*/  USETMAXREG.TRY_ALLOC.CTAPOOL UP0, 0xf0 ;  /* 0x000000f0000079c8 */ /* 0x000e640008000600 */
[----:B-1----:R-:W-:-:S13]  /*0ce0*/  PLOP3.LUT P0, PT, PT, PT, UP0, 0x80, 0x0 ;  /* 0x000000000000781c */ /* 0x002fda0003f0f008 */
[----:B------:R-:W-:Y:S05]  /*0cf0*/  @!P0 BRA `(.L_x_4) ;  /* 0xfffffffc00f08947 */ /* 0x000fea000383ffff */
[----:B------:R-:W-:Y:S01]  /*0d00*/  ULDC.64 UR4, c[0x0][0x598] ;  /* 0x0001660000047ab9 */ /* 0x000fe20000000a00 */
[----:B------:R-:W-:Y:S01]  /*0d10*/  ULDC.64 UR14, c[0x0][0x208] ;  /* 0x00008200000e7ab9 */ /* 0x000fe20000000a00 */
[----:B------:R-:W-:-:S04]  /*0d20*/  ISETP.NE.U32.AND P0, PT, RZ, UR4, PT ;  /* 0x00000004ff007c0c */ /* 0x000fc8000bf05070 */
[----:B------:R-:W-:-:S13]  /*0d30*/  ISETP.NE.AND.EX P0, PT, RZ, UR5, PT, P0 ;  /* 0x00000005ff007c0c */ /* 0x000fda000bf05300 */
[----:B------:R-:W-:Y:S05]  /*0d40*/  @!P0 BRA `(.L_x_7) ;  /* 0x0000000000208947 */ /* 0x000fea0003800000 */
[----:B0-----:R-:W0:Y:S02]  /*0d50*/  LDC.64 R2, c[0x0][0x598] ;  /* 0x00016600ff027b82 */ /* 0x001e240000000a00 */
[----:B0-----:R-:W2:Y:S02]  /*0d60*/  LDG.E.64 R2, desc[UR14][R2.64] ;  /* 0x0000000e02027981 */ /* 0x001ea4000c1e1b00 */
[----:B--2---:R-:W-:-:S04]  /*0d70*/  ISETP.NE.U32.AND P0, PT, R2, RZ, PT ;  /* 0x000000ff0200720c */ /* 0x004fc80003f05070 */
[----:B------:R-:W-:-:S13]  /*0d80*/  ISETP.NE.AND.EX P0, PT, R3, RZ, PT, P0 ;  /* 0x000000ff0300720c */ /* 0x000fda0003f05300 */
[----:B------:R-:W-:Y:S05]  /*0d90*/  @!P0 BRA `(.L_x_7) ;  /* 0x00000000000c8947 */ /* 0x000fea0003800000 */
[----:B------:R-:W2:Y:S02]  /*0da0*/  LD.E R2, desc[UR14][R2.64] ;  /* 0x0000000e02027980 */ /* 0x000ea4000c101900 */
[----:B--2---:R-:W-:Y:S01]  /*0db0*/  R2UR UR20, R2 ;  /* 0x00000000021472ca */ /* 0x004fe200000e0000 */
[----:B------:R-:W-:-:S14]  /*0dc0*/  BRA `(.L_x_8) ;  /* 0x0000000000247947 */ /* 0x000fdc0003800000 */
.L_x_7:
[----:B------:R-:W-:Y:S02]  /*0dd0*/  ULDC.64 UR4, c[0x0][0x588] ;  /* 0x0001620000047ab9 */ /* 0x000fe40000000a00 */
[----:B------:R-:W-:-:S04]  /*0de0*/  ISETP.NE.U32.AND P0, PT, RZ, UR4, PT ;  /* 0x00000004ff007c0c */ /* 0x000fc8000bf05070 */
[----:B------:R-:W-:-:S13]  /*0df0*/  ISETP.NE.AND.EX P0, PT, RZ, UR5, PT, P0 ;  /* 0x00000005ff007c0c */ /* 0x000fda000bf05300 */
[----:B------:R-:W-:Y:S05]  /*0e00*/  @!P0 BRA `(.L_x_9) ;  /* 0x0000000000108947 */ /* 0x000fea0003800000 */
[----:B0-----:R-:W0:Y:S02]  /*0e10*/  LDC.64 R2, c[0x0][0x588] ;  /* 0x00016200ff027b82 */ /* 0x001e240000000a00 */
[----:B0-----:R-:W2:Y:S02]  /*0e20*/  LDG.E R2, desc[UR14][R2.64] ;  /* 0x0000000e02027981 */ /* 0x001ea4000c1e1900 */
[----:B--2---:R-:W-:Y:S01]  /*0e30*/  R2UR UR20, R2 ;  /* 0x00000000021472ca */ /* 0x004fe200000e0000 */
[----:B------:R-:W-:-:S14]  /*0e40*/  BRA `(.L_x_8) ;  /* 0x0000000000047947 */ /* 0x000fdc0003800000 */
.L_x_9:
[----:B------:R-:W-:-:S05]  /*0e50*/  ULDC UR20, c[0x0][0x580] ;  /* 0x0001600000147ab9 */ /* 0x000fca0000000800 */
.L_x_8:
[----:B------:R-:W-:Y:S02]  /*0e60*/  ULDC.64 UR4, c[0x0][0x5a0] ;  /* 0x0001680000047ab9 */ /* 0x000fe40000000a00 */
        /* <DEDUP_REMOVED lines=11> */
.L_x_10:
        /* <DEDUP_REMOVED lines=8> */
.L_x_12:
[----:B------:R-:W-:-:S05]  /*0fa0*/  ULDC UR21, c[0x0][0x584] ;  /* 0x0001610000157ab9 */ /* 0x000fca0000000800 */
.L_x_11:
[----:B------:R-:W-:-:S13]  /*0fb0*/  LOP3.LUT P0, RZ, R0, 0xff, RZ, 0xc0, !PT ;  /* 0x000000ff00ff7812 */ /* 0x000fda000780c0ff */
[----:B------:R-:W-:Y:S05]  /*0fc0*/  @!P0 EXIT ;  /* 0x000000000000894d */ /* 0x000fea0003800000 */
[----:B------:R-:W-:Y:S01]  /*0fd0*/  ULDC UR4, c[0x0][0x28c] ;  /* 0x0000a30000047ab9 */ /* 0x000fe20000000800 */
[----:B------:R-:W-:Y:S02]  /*0fe0*/  ULOP3.LUT UR22, UR13, 0x1, URZ, 0xfc, !UPT ;  /* 0x000000010d167892 */ /* 0x000fe4000f8efc3f */
[----:B------:R-:W-:-:S04]  /*0ff0*/  UIADD3 UR4, UR4, 0x7f, URZ ;  /* 0x0000007f04047890 */ /* 0x000fc8000fffe03f */
[----:B------:R-:W-:-:S04]  /*1000*/  USHF.R.S32.HI UR5, URZ, 0x1f, UR4 ;  /* 0x0000001f3f057899 */ /* 0x000fc80008011404 */
[----:B------:R-:W-:-:S03]  /*1010*/  ULEA.HI UR5, UR5, UR4, URZ, 0x7 ;  /* 0x0000000405057291 */ /* 0x000fc6000f8f383f */
[----:B------:R-:W-:Y:S01]  /*1020*/  UMOV UR4, URZ ;  /* 0x0000003f00047c82 */ /* 0x000fe20008000000 */
[----:B------:R-:W-:-:S03]  /*1030*/  USHF.R.S32.HI UR10, URZ, 0x7, UR5 ;  /* 0x000000073f0a7899 */ /* 0x000fc60008011405 */
[----:B------:R-:W-:-:S09]  /*1040*/  UMOV UR5, URZ ;  /* 0x0000003f00057c82 */ /* 0x000fd20008000000 */
.L_x_549:
[----:B------:R-:W-:Y:S01]  /*1050*/  STL [R1+0x44c], RZ ;  /* 0x00044cff01007387 */ /* 0x000fe20000100800 */
[----:B-1----:R-:W1:Y:S01]  /*1060*/  S2UR UR18, SR_CgaCtaId ;  /* 0x00000000001279c3 */ /* 0x002e620000008800 */
[----:B------:R-:W-:Y:S01]  /*1070*/  UMOV UR17, 0x400 ;  /* 0x0000040000117882 */ /* 0x000fe20000000000 */
[----:B------:R-:W-:Y:S01]  /*1080*/  UMOV UR6, URZ ;  /* 0x0000003f00067c82 */ /* 0x000fe20008000000 */
[----:B------:R-:W-:Y:S01]  /*1090*/  STL [R1+0x448], RZ ;  /* 0x000448ff01007387 */ /* 0x000fe20000100800 */
[----:B------:R-:W-:Y:S01]  /*10a0*/  UMOV UR7, URZ ;  /* 0x0000003f00077c82 */ /* 0x000fe20008000000 */
[----:B------:R-:W-:Y:S01]  /*10b0*/  UMOV UR8, URZ ;  /* 0x0000003f00087c82 */ /* 0x000fe20008000000 */
[----:B------:R-:W-:Y:S01]  /*10c0*/  UMOV UR23, UR5 ;  /* 0x0000000500177c82 */ /* 0x000fe20008000000 */
[----:B------:R-:W-:Y:S01]  /*10d0*/  STL [R1+0x444], RZ ;  /* 0x000444ff01007387 */ /* 0x000fe20000100800 */
[----:B0-----:R-:W0:Y:S01]  /*10e0*/  LDC R2, c[0x0][0x28c] ;  /* 0x0000a300ff027b82 */ /* 0x001e220000000800 */
[----:B------:R-:W-:Y:S01]  /*10f0*/  UMOV UR24, UR4 ;  /* 0x0000000400187c82 */ /* 0x000fe20008000000 */
[----:B------:R-:W-:Y:S01]  /*1100*/  CS2R R236, SRZ ;  /* 0x0000000000ec7805 */ /* 0x000fe2000001ff00 */
[----:B------:R-:W-:Y:S01]  /*1110*/  STL [R1+0x440], RZ ;  /* 0x000440ff01007387 */ /* 0x000fe20000100800 */
[----:B------:R-:W-:-:S02]  /*1120*/  CS2R R234, SRZ ;  /* 0x0000000000ea7805 */ /* 0x000fc4000001ff00 */
[----:B------:R-:W-:Y:S02]  /*1130*/  CS2R R232, SRZ ;  /* 0x0000000000e87805 */ /* 0x000fe4000001ff00 */
[----:B------:R-:W-:Y:S01]  /*1140*/  CS2R R230, SRZ ;  /* 0x0000000000e67805 */ /* 0x000fe2000001ff00 */
[----:B------:R-:W-:Y:S01]  /*1150*/  STL [R1+0x43c], RZ ;  /* 0x00043cff01007387 */ /* 0x000fe20000100800 */
[----:B------:R-:W-:Y:S02]  /*1160*/  CS2R R228, SRZ ;  /* 0x0000000000e47805 */ /* 0x000fe4000001ff00 */
[----:B------:R-:W-:Y:S02]  /*1170*/  CS2R R226, SRZ ;  /* 0x0000000000e27805 */ /* 0x000fe4000001ff00 */
        /* <DEDUP_REMOVED lines=14> */
[----:B0-----:R-:W-:Y:S02]  /*1260*/  ISETP.GE.AND P0, PT, R2, 0x1, PT ;  /* 0x000000010200780c */ /* 0x001fe40003f06270 */
        /* <DEDUP_REMOVED lines=49> */
[----:B--2---:R-:W-:Y:S01]  /*1580*/  CS2R R2, SRZ ;  /* 0x0000000000027805 */ /* 0x004fe2000001ff00 */
        /* <DEDUP_REMOVED lines=85> */
[----:B------:R-:W-:-:S03]  /*1ae0*/  CS2R R150, SRZ ;  /* 0x0000000000967805 */ /* 0x000fc6000001ff00 */
[----:B------:R-:W-:Y:S04]  /*1af0*/  STL [R1+0x3a0], RZ ;  /* 0x0003a0ff01007387 */ /* 0x000fe80000100800 */
        /* <DEDUP_REMOVED lines=104> */
[----:B------:R-:W-:Y:S04]  /*2180*/  STL [R1], RZ ;  /* 0x000000ff01007387 */ /* 0x000fe80000100800 */
        /* <DEDUP_REMOVED lines=39> */
[----:B------:R-:W-:Y:S01]  /*2400*/  STL [R1+0xa0], RZ ;  /* 0x0000a0ff01007387 */ /* 0x000fe20000100800 */
[----:B------:R-:W0:Y:S03]  /*2410*/  S2R R0, SR_TID.X ;  /* 0x0000000000007919 */ /* 0x000e260000002100 */
        /* <DEDUP_REMOVED lines=8> */
[----:B0-----:R-:W-:-:S03]  /*24a0*/  LOP3.LUT R0, R0, 0x80, RZ, 0xc0, !PT ;  /* 0x0000008000007812 */ /* 0x001fc600078ec0ff */
[----:B------:R-:W-:Y:S01]  /*24b0*/  STL [R1+0xc4], RZ ;  /* 0x0000c4ff01007387 */ /* 0x000fe20000100800 */
[----:B------:R-:W-:-:S03]  /*24c0*/  SHF.R.U32.HI R0, RZ, 0x7, R0 ;  /* 0x00000007ff007819 */ /* 0x000fc60000011600 */
        /* <DEDUP_REMOVED lines=33> */
[----:B------:R-:W0:Y:S04]  /*26e0*/  SHFL.IDX PT, R0, R0, RZ, 0x1f ;  /* 0x00001fff00007589 */ /* 0x000e2800000e0000 */
[----:B------:R2:W-:Y:S04]  /*26f0*/  STL [R1+0x14c], RZ ;  /* 0x00014cff01007387 */ /* 0x0005e80000100800 */
[----:B------:R2:W-:Y:S04]  /*2700*/  STL [R1+0x150], RZ ;  /* 0x000150ff01007387 */ /* 0x0005e80000100800 */
[----:B------:R2:W-:Y:S04]  /*2710*/  STL [R1+0x154], RZ ;  /* 0x000154ff01007387 */ /* 0x0005e80000100800 */
[----:B------:R2:W-:Y:S04]  /*2720*/  STL [R1+0x158], RZ ;  /* 0x000158ff01007387 */ /* 0x0005e80000100800 */
[----:B------:R2:W-:Y:S04]  /*2730*/  STL [R1+0x15c], RZ ;  /* 0x00015cff01007387 */ /* 0x0005e80000100800 */
[----:B------:R2:W-:Y:S01]  /*2740*/  STL [R1+0x160], RZ ;  /* 0x000160ff01007387 */ /* 0x0005e20000100800 */
[----:B0-----:R-:W-:-:S03]  /*2750*/  R2UR UR11, R0 ;  /* 0x00000000000b72ca */ /* 0x001fc600000e0000 */
[----:B------:R2:W-:Y:S04]  /*2760*/  STL [R1+0x164], RZ ;  /* 0x000164ff01007387 */ /* 0x0005e80000100800 */
[----:B------:R2:W-:Y:S04]  /*2770*/  STL [R1+0x168], RZ ;  /* 0x000168ff01007387 */ /* 0x0005e80000100800 */
[----:B------:R2:W-:Y:S02]  /*2780*/  STL [R1+0x16c], RZ ;  /* 0x00016cff01007387 */ /* 0x0005e40000100800 */
[----:B------:R-:W-:-:S02]  /*2790*/  ULEA.HI UR12, UR11, UR11, URZ, 0x1 ;  /* 0x0000000b0b0c7291 */ /* 0x000fc4000f8f083f */
[----:B------:R2:W-:Y:S02]  /*27a0*/  STL [R1+0x170], RZ ;  /* 0x000170ff01007387 */ /* 0x0005e40000100800 */
[----:B------:R-:W-:Y:S02]  /*27b0*/  ULOP3.LUT UR16, UR12, 0x7fffe, URZ, 0xc0, !UPT ;  /* 0x0007fffe0c107892 */ /* 0x000fe4000f8ec03f */
[----:B------:R2:W-:Y:S01]  /*27c0*/  STL [R1+0x174], RZ ;  /* 0x000174ff01007387 */ /* 0x0005e20000100800 */
[----:B-1----:R-:W-:Y:S02]  /*27d0*/  ULEA UR12, UR18, UR17, 0x18 ;  /* 0x00000011120c7291 */ /* 0x002fe4000f8ec03f */
[----:B------:R-:W-:Y:S01]  /*27e0*/  UIADD3 UR16, UR11, -UR16, URZ ;  /* 0x800000100b107290 */ /* 0x000fe2000fffe03f */
[----:B------:R2:W-:Y:S03]  /*27f0*/  STL [R1+0x178], RZ ;  /* 0x000178ff01007387 */ /* 0x0005e60000100800 */
[----:B------:R-:W-:Y:S01]  /*2800*/  ULEA UR16, UR16, UR12, 0xd ;  /* 0x0000000c10107291 */ /* 0x000fe2000f8e683f */
[----:B------:R2:W-:Y:S03]  /*2810*/  STL [R1+0x17c], RZ ;  /* 0x00017cff01007387 */ /* 0x0005e60000100800 */
[----:B------:R-:W-:Y:S01]  /*2820*/  UIADD3 UR16, UR16, 0x100, URZ ;  /* 0x0000010010107890 */ /* 0x000fe2000fffe03f */
[----:B------:R2:W-:Y:S03]  /*2830*/  STL [R1+0x180], RZ ;  /* 0x000180ff01007387 */ /* 0x0005e60000100800 */
[----:B------:R-:W-:Y:S01]  /*2840*/  USHF.R.U32.HI UR11, URZ, 0x4, UR16 ;  /* 0x000000043f0b7899 */ /* 0x000fe20008011610 */
[----:B------:R2:W-:Y:S03]  /*2850*/  STL [R1+0x184], RZ ;  /* 0x000184ff01007387 */ /* 0x0005e60000100800 */
[----:B------:R-:W-:Y:S01]  /*2860*/  ULOP3.LUT UR11, UR11, 0x3fff, URZ, 0xc0, !UPT ;  /* 0x00003fff0b0b7892 */ /* 0x000fe2000f8ec03f */
[----:B------:R2:W-:Y:S04]  /*2870*/  STL [R1+0x188], RZ ;  /* 0x000188ff01007387 */ /* 0x0005e80000100800 */
        /* <DEDUP_REMOVED lines=28> */
[----:B------:R2:W-:Y:S01]  /*2a40*/  STL [R1+0x1fc], RZ ;  /* 0x0001fcff01007387 */ /* 0x0005e20000100800 */
[----:B------:R-:W-:Y:S05]  /*2a50*/  @!P0 BRA `(.L_x_13) ;  /* 0x0000006000a88947 */ /* 0x000fea0003800000 */
[----:B------:R-:W-:-:S06]  /*2a60*/  UISETP.NE.AND UP0, UPT, UR22, 0x3, UPT ;  /* 0x000000031600788c */ /* 0x000fcc000bf05270 */
[----:B------:R-:W-:-:S13]  /*2a70*/  PLOP3.LUT P1, PT, PT, PT, UP0, 0x80, 0x0 ;  /* 0x000000000000781c */ /* 0x000fda0003f2f008 */
[----:B------:R-:W-:Y:S05]  /*2a80*/  @!P1 BRA `(.L_x_14) ;  /* 0x0000000000049947 */ /* 0x000fea0003800000 */
[----:B------:R-:W-:Y:S01]  /*2a90*/  BPT.TRAP 0x1 ;  /* 0x000000040000795c */ /* 0x000fe20000300000 */
.L_x_14:
[----:B------:R-:W-:Y:S01]  /*2aa0*/  ULEA UR6, UR5, UR12, 0x3 ;  /* 0x0000000c05067291 */ /* 0x000fe2000f8e183f */
[----:B------:R-:W-:-:S05]  /*2ab0*/  IMAD.U32 R0, RZ, RZ, UR4 ;  /* 0x00000004ff007e24 */ /* 0x000fca000f8e00ff */
[----:B------:R-:W-:-:S04]  /*2ac0*/  SHF.L.U32 R0, R0, 0x1f, RZ ;  /* 0x0000001f00007819 */ /* 0x000fc800000006ff */
[----:B------:R0:W1:Y:S01]  /*2ad0*/  SYNCS.PHASECHK.TRANS64.TRYWAIT P0, [UR6], R0 ;  /* 0x00000000ff0075a7 */ /* 0x0000620008000146 */
[----:B------:R-:W-:Y:S05]  /*2ae0*/  @!P1 BRA `(.L_x_15) ;  /* 0x0000000000049947 */ /* 0x000fea0003800000 */
[----:B------:R-:W-:Y:S01]  /*2af0*/  BPT.TRAP 0x1 ;  /* 0x000000040000795c */ /* 0x000fe20000300000 */
.L_x_15:
[----:B-1----:R-:W-:Y:S05]  /*2b00*/  @P0 BRA `(.L_x_16) ;  /* 0x0000000000080947 */ /* 0x002fea0003800000 */
[----:B------:R-:W1:Y:S02]  /*2b10*/  SYNCS.PHASECHK.TRANS64.TRYWAIT P0, [UR6], R0 ;  /* 0x00000000ff0075a7 */ /* 0x000e640008000146 */
[----:B-1----:R-:W-:Y:S05]  /*2b20*/  @!P0 BRA `(.L_x_17) ;  /* 0x0000026c009c8947 */ /* 0x002fea0003800000 */
.L_x_16:
[----:B------:R-:W-:Y:S01]  /*2b30*/  UIADD3 UR6, UR12, 0x28100, URZ ;  /* 0x000281000c067890 */ /* 0x000fe2000fffe03f */
[----:B------:R-:W-:Y:S01]  /*2b40*/  WARPGROUP.ARRIVE ;  /* 0x00000000000079c5 */ /* 0x000fe20000000000 */
[----:B------:R-:W-:Y:S02]  /*2b50*/  ULOP3.LUT UR7, UR11, 0x10000, URZ, 0xfc, !UPT ;  /* 0x000100000b077892 */ /* 0x000fe4000f8efc3f */
[----:B------:R-:W-:Y:S02]  /*2b60*/  USHF.R.U32.HI UR6, URZ, 0x4, UR6 ;  /* 0x000000043f067899 */ /* 0x000fe40008011606 */
[----:B------:R-:W-:Y:S02]  /*2b70*/  ULEA UR7, UR5, UR7, 0xb ;  /* 0x0000000705077291 */ /* 0x000fe4000f8e583f */
[----:B------:R-:W-:Y:S01]  /*2b80*/  ULOP3.LUT UR6, UR6, 0x3fff, URZ, 0xc0, !UPT ;  /* 0x00003fff06067892 */ /* 0x000fe2000f8ec03f */
[----:B------:R-:W-:Y:S01]  /*2b90*/  UMOV UR17, 0x40000040 ;  /* 0x4000004000117882 */ /* 0x000fe20000000000 */
[----:B------:R-:W-:-:S02]  /*2ba0*/  UMOV UR19, 0x40000040 ;  /* 0x4000004000137882 */ /* 0x000fc40000000000 */
[----:B------:R-:W-:Y:S01]  /*2bb0*/  ULOP3.LUT UR6, UR6, 0x10000, URZ, 0xfc, !UPT ;  /* 0x0001000006067892 */ /* 0x000fe2000f8efc3f */
[----:B------:R-:W-:-:S03]  /*2bc0*/  UMOV UR16, UR7 ;  /* 0x0000000700107c82 */ /* 0x000fc60008000000 */
[----:B------:R-:W-:-:S07]  /*2bd0*/  ULEA UR8, UR5, UR6, 0xb ;  /* 0x0000000605087291 */ /* 0x000fce000f8e583f */
[----:B------:R-:W-:Y:S02]  /*2be0*/  UMOV UR18, UR8 ;  /* 0x0000000800127c82 */ /* 0x000fe40008000000 */
[----:B------:R-:W-:Y:S01]  /*2bf0*/  QGMMA.64x256x32.F32.E5M2.E5M2 R24, gdesc[UR16], RZ, !UPT, gsb0 ;  /* 0x03e00000101879f3 */ /* 0x000fe2000c0038ff */
[----:B------:R-:W-:Y:S01]  /*2c00*/  UIADD3 UR16, UR7, 0x400, URZ ;  /* 0x0000040007107890 */ /* 0x000fe2000fffe03f */
[----:B------:R-:W-:Y:S01]  /*2c10*/  UMOV UR17, 0x40000040 ;  /* 0x4000004000117882 */ /* 0x000fe20000000000 */
[----:B------:R-:W-:Y:S02]  /*2c20*/  WARPGROUP.DEPBAR.LE gsb0, 0x0 ;  /* 0x00008000000079c5 */ /* 0x000fe40000010000 */
[----:B------:R-:W-:Y:S04]  /*2c30*/  STL.64 [R1], R24 ;  /* 0x0000001801007387 */ /* 0x000fe80000100a00 */
[----:B------:R-:W-:Y:S04]  /*2c40*/  STL.64 [R1+0x8], R26 ;  /* 0x0000081a01007387 */ /* 0x000fe80000100a00 */
        /* <DEDUP_REMOVED lines=61> */
[----:B------:R3:W-:Y:S02]  /*3020*/  STL.64 [R1+0x1f8], R150 ;  /* 0x0001f89601007387 */ /* 0x0007e40000100a00 */
[----:B---3--:R-:W-:-:S06]  /*3030*/  WARPGROUP.ARRIVE ;  /* 0x00000000000079c5 */ /* 0x008fcc0000000000 */
[----:B------:R-:W-:Y:S03]  /*3040*/  QGMMA.64x256x32.F32.E5M2.E5M2 R24, gdesc[UR16], RZ, !UPT, gsb0 ;  /* 0x03e00000101879f3 */ /* 0x000fe6000c0038ff */
[----:B------:R-:W-:Y:S02]  /*3050*/  WARPGROUP.DEPBAR.LE gsb0, 0x0 ;  /* 0x00008000000079c5 */ /* 0x000fe40000010000 */
        /* <DEDUP_REMOVED lines=63> */
[----:B------:R3:W-:Y:S04]  /*3450*/  STL.64 [R1+0x5c8], R24 ;  /* 0x0005c81801007387 */ /* 0x0007e80000100a00 */
[----:B---3--:R-:W3:Y:S04]  /*3460*/  LDL.LU.64 R24, [R1] ;  /* 0x0000000001187983 */ /* 0x008ee80000300a00 */
[----:B------:R-:W3:Y:S04]  /*3470*/  LDL.LU.64 R26, [R1+0x8] ;  /* 0x00000800011a7983 */ /* 0x000ee80000300a00 */
        /* <DEDUP_REMOVED lines=61> */
[----:B------:R-:W3:Y:S01]  /*3850*/  LDL.LU.64 R150, [R1+0x1f8] ;  /* 0x0001f80001967983 */ /* 0x000ee20000300a00 */
[----:B------:R-:W-:-:S02]  /*3860*/  UIADD3 UR16, UR7, 0x2, URZ ;  /* 0x0000000207107890 */ /* 0x000fc4000fffe03f */
[----:B------:R-:W-:Y:S01]  /*3870*/  UIADD3 UR18, UR8, 0x2, URZ ;  /* 0x0000000208127890 */ /* 0x000fe2000fffe03f */
[----:B------:R-:W-:Y:S01]  /*3880*/  UMOV UR17, 0x40000040 ;  /* 0x4000004000117882 */ /* 0x000fe20000000000 */
[----:B------:R-:W-:Y:S01]  /*3890*/  UMOV UR19, 0x40000040 ;  /* 0x4000004000137882 */ /* 0x000fe20000000000 */
[----:B---3--:R-:W-:-:S06]  /*38a0*/  WARPGROUP.ARRIVE ;  /* 0x00000000000079c5 */ /* 0x008fcc0000000000 */
[----:B------:R-:W-:Y:S03]  /*38b0*/  QGMMA.64x256x32.F32.E5M2.E5M2 R24, gdesc[UR16], R24, gsb0 ;  /* 0x03e00000101879f3 */ /* 0x000fe60008003818 */
[----:B------:R-:W-:Y:S02]  /*38c0*/  WARPGROUP.DEPBAR.LE gsb0, 0x0 ;  /* 0x00008000000079c5 */ /* 0x000fe40000010000 */
[----:B------:R-:W-:Y:S01]  /*38d0*/  STL.64 [R1], R24 ;  /* 0x0000001801007387 */ /* 0x000fe20000100a00 */
[----:B------:R-:W-:Y:S02]  /*38e0*/  IMAD.MOV.U32 R2, RZ, RZ, R150 ;  /* 0x000000ffff027224 */ /* 0x000fe400078e0096 */
[----:B01----:R-:W-:Y:S01]  /*38f0*/  IMAD.MOV.U32 R0, RZ, RZ, R151 ;  /* 0x000000ffff007224 */ /* 0x003fe200078e0097 */
[----:B------:R-:W-:Y:S01]  /*3900*/  STL.64 [R1+0x8], R26 ;  /* 0x0000081a01007387 */ /* 0x000fe20000100a00 */
[----:B------:R-:W-:-:S02]  /*3910*/  IMAD.MOV.U32 R4, RZ, RZ, R148 ;  /* 0x000000ffff047224 */ /* 0x000fc400078e0094 */
[----:B------:R-:W-:Y:S01]  /*3920*/  IMAD.MOV.U32 R3, RZ, RZ, R149 ;  /* 0x000000ffff037224 */ /* 0x000fe200078e0095 */
[----:B------:R-:W-:Y:S01]  /*3930*/  STL.64 [R1+0x10], R28 ;  /* 0x0000101c01007387 */ /* 0x000fe20000100a00 */
[----:B------:R-:W-:Y:S02]  /*3940*/  IMAD.MOV.U32 R6, RZ, RZ, R146 ;  /* 0x000000ffff067224 */ /* 0x000fe400078e0092 */
[----:B------:R-:W-:Y:S01]  /*3950*/  IMAD.MOV.U32 R5, RZ, RZ, R147 ;  /* 0x000000ffff057224 */ /* 0x000fe200078e0093 */
[----:B------:R-:W-:Y:S01]  /*3960*/  STL.64 [R1+0x18], R30 ;  /* 0x0000181e01007387 */ /* 0x000fe20000100a00 */
[----:B------:R-:W-:Y:S02]  /*3970*/  IMAD.MOV.U32 R8, RZ, RZ, R144 ;  /* 0x000000ffff087224 */ /* 0x000fe400078e0090 */
[----:B------:R-:W-:Y:S01]  /*3980*/  IMAD.MOV.U32 R7, RZ, RZ, R145 ;  /* 0x000000ffff077224 */ /* 0x000fe200078e0091 */
        /* <DEDUP_REMOVED lines=18> */
[----:B------:R0:W-:Y:S01]  /*3ab0*/  STL [R1+0x50], R44 ;  /* 0x0000502c01007387 */ /* 0x0001e20000100800 */
[----:B------:R-:W-:-:S02]  /*3ac0*/  IMAD.MOV.U32 R22, RZ, RZ, R130 ;  /* 0x000000ffff167224 */ /* 0x000fc400078e0082 */
[----:B------:R-:W-:Y:S01]  /*3ad0*/  IMAD.MOV.U32 R21, RZ, RZ, R131 ;  /* 0x000000ffff157224 */ /* 0x000fe200078e0083 */
[----:B------:R-:W3:Y:S01]  /*3ae0*/  LDL.LU.64 R150, [R1+0x7c0] ;  /* 0x0007c00001967983 */ /* 0x000ee20000300a00 */
[----:B------:R-:W-:Y:S02]  /*3af0*/  IMAD.MOV.U32 R212, RZ, RZ, R128 ;  /* 0x000000ffffd47224 */ /* 0x000fe400078e0080 */
[----:B------:R-:W-:Y:S01]  /*3b00*/  IMAD.MOV.U32 R23, RZ, RZ, R129 ;  /* 0x000000ffff177224 */ /* 0x000fe200078e0081 */
[----:B------:R-:W3:Y:S01]  /*3b10*/  LDL.LU.64 R148, [R1+0x7b8] ;  /* 0x0007b80001947983 */ /* 0x000ee20000300a00 */
[----:B------:R-:W-:Y:S02]  /*3b20*/  IMAD.MOV.U32 R210, RZ, RZ, R126 ;  /* 0x000000ffffd27224 */ /* 0x000fe400078e007e */
[----:B------:R-:W-:Y:S01]  /*3b30*/  IMAD.MOV.U32 R211, RZ, RZ, R127 ;  /* 0x000000ffffd37224 */ /* 0x000fe200078e007f */
[----:B------:R-:W3:Y:S01]  /*3b40*/  LDL.LU.64 R146, [R1+0x7b0] ;  /* 0x0007b00001927983 */ /* 0x000ee20000300a00 */
        /* <DEDUP_REMOVED lines=120> */
[----:B------:R-:W-:-:S03]  /*42d0*/  IMAD.MOV.U32 R235, RZ, RZ, R45 ;  /* 0x000000ffffeb7224 */ /* 0x000fc600078e002d */
        /* <DEDUP_REMOVED lines=10> */
[----:B0-----:R-:W3:Y:S04]  /*4380*/  LDL.LU.64 R44, [R1+0x618] ;  /* 0x00061800012c7983 */ /* 0x001ee80000300a00 */
        /* <DEDUP_REMOVED lines=10> */
[----:B------:R-:W-:Y:S01]  /*4430*/  UIADD3 UR16, UR7, 0x402, URZ ;  /* 0x0000040207107890 */ /* 0x000fe2000fffe03f */
[----:B------:R-:W-:Y:S01]  /*4440*/  UMOV UR17, 0x40000040 ;  /* 0x4000004000117882 */ /* 0x000fe20000000000 */
[----:B---3--:R-:W-:-:S07]  /*4450*/  WARPGROUP.ARRIVE ;  /* 0x00000000000079c5 */ /* 0x008fce0000000000 */
[----:B------:R-:W-:Y:S03]  /*4460*/  QGMMA.64x256x32.F32.E5M2.E5M2 R24, gdesc[UR16], R24, gsb0 ;  /* 0x03e00000101879f3 */ /* 0x000fe60008003818 */
        /* <DEDUP_REMOVED lines=23> */
[----:B0-----:R-:W3:Y:S04]  /*45e0*/  LDL.LU R108, [R1] ;  /* 0x00000000016c7983 */ /* 0x001ee80000300800 */
[----:B------:R-:W3:Y:S04]  /*45f0*/  LDL.LU R109, [R1+0x4] ;  /* 0x00000400016d7983 */ /* 0x000ee80000300800 */
        /* <DEDUP_REMOVED lines=18> */
[----:B------:R-:W3:Y:S01]  /*4720*/  LDL.LU R128, [R1+0x50] ;  /* 0x0000500001807983 */ /* 0x000ee20000300800 */
[----:B------:R-:W-:-:S02]  /*4730*/  IMAD.MOV.U32 R129, RZ, RZ, R235 ;  /* 0x000000ffff817224 */ /* 0x000fc400078e00eb */
[----:B------:R-:W-:Y:S02]  /*4740*/  IMAD.MOV.U32 R130, RZ, RZ, R234 ;  /* 0x000000ffff827224 */ /* 0x000fe400078e00ea */
[----:B------:R-:W-:Y:S02]  /*4750*/  IMAD.MOV.U32 R131, RZ, RZ, R233 ;  /* 0x000000ffff837224 */ /* 0x000fe400078e00e9 */
[----:B------:R-:W-:Y:S02]  /*4760*/  IMAD.MOV.U32 R132, RZ, RZ, R232 ;  /* 0x000000ffff847224 */ /* 0x000fe400078e00e8 */
[----:B------:R-:W-:Y:S02]  /*4770*/  IMAD.MOV.U32 R133, RZ, RZ, R231 ;  /* 0x000000ffff857224 */ /* 0x000fe400078e00e7 */
[----:B------:R-:W-:Y:S02]  /*4780*/  IMAD.MOV.U32 R134, RZ, RZ, R230 ;  /* 0x000000ffff867224 */ /* 0x000fe400078e00e6 */
        /* <DEDUP_REMOVED lines=39> */
[----:B------:R-:W-:Y:S01]  /*4a00*/  IMAD.MOV.U32 R235, RZ, RZ, R0 ;  /* 0x000000ffffeb7224 */ /* 0x000fe200078e0000 */
[----:B------:R-:W-:Y:S02]  /*4a10*/  UIADD3 UR16, UR7, 0x4, URZ ;  /* 0x0000000407107890 */ /* 0x000fe4000fffe03f */
[----:B------:R-:W-:Y:S01]  /*4a20*/  UIADD3 UR18, UR8, 0x4, URZ ;  /* 0x0000000408127890 */ /* 0x000fe2000fffe03f */
[----:B------:R-:W-:Y:S01]  /*4a30*/  UMOV UR17, 0x40000040 ;  /* 0x4000004000117882 */ /* 0x000fe20000000000 */
[----:B------:R-:W-:Y:S01]  /*4a40*/  UMOV UR19, 0x40000040 ;  /* 0x4000004000137882 */ /* 0x000fe20000000000 */
[----:B---3--:R-:W-:-:S06]  /*4a50*/  WARPGROUP.ARRIVE ;  /* 0x00000000000079c5 */ /* 0x008fcc0000000000 */
[----:B------:R-:W-:Y:S03]  /*4a60*/  QGMMA.64x256x32.F32.E5M2.E5M2 R108, gdesc[UR16], R108, gsb0 ;  /* 0x03e00000106c79f3 */ /* 0x000fe6000800386c */
        /* <DEDUP_REMOVED lines=183> */
[----:B0-----:R-:W3:Y:S04]  /*55e0*/  LDL.LU.64 R108, [R1] ;  /* 0x00000000016c7983 */ /* 0x001ee80000300a00 */
        /* <DEDUP_REMOVED lines=183> */
[----:B------:R-:W-:-:S02]  /*6160*/  UMOV UR17, 0x40000040 ;  /* 0x4000004000117882 */ /* 0x000fc40000000000 */
[----:B------:R0:W-:Y:S01]  /*6170*/  STL [R1+0x2d0], RZ ;  /* 0x0002d0ff01007387 */ /* 0x0001e20000100800 */
[----:B------:R-:W-:-:S03]  /*6180*/  ULDC UR7, c[0x0][0x50c] ;  /* 0x0001430000077ab9 */ /* 0x000fc60000000800 */
        /* <DEDUP_REMOVED lines=37> */
[----:B---3--:R-:W-:-:S06]  /*63e0*/  WARPGROUP.ARRIVE ;  /* 0x00000000000079c5 */ /* 0x008fcc0000000000 */
[----:B------:R-:W-:Y:S01]  /*63f0*/  QGMMA.64x256x32.F32.E5M2.E5M2 R24, gdesc[UR16], R24, gsb0 ;  /* 0x03e00000101879f3 */ /* 0x000fe20008003818 */
[----:B------:R0:W-:Y:S04]  /*6400*/  STL [R1+0x238], RZ ;  /* 0x000238ff01007387 */ /* 0x0001e80000100800 */
[----:B------:R0:W-:Y:S04]  /*6410*/  STL [R1+0x234], RZ ;  /* 0x000234ff01007387 */ /* 0x0001e80000100800 */
[----:B------:R0:W-:Y:S04]  /*6420*/  STL [R1+0x230], RZ ;  /* 0x000230ff01007387 */ /* 0x0001e80000100800 */
[----:B------:R0:W-:Y:S04]  /*6430*/  STL [R1+0x22c], RZ ;  /* 0x00022cff01007387 */ /* 0x0001e80000100800 */
[----:B------:R0:W-:Y:S04]  /*6440*/  STL [R1+0x228], RZ ;  /* 0x000228ff01007387 */ /* 0x0001e80000100800 */
[----:B------:R0:W-:Y:S01]  /*6450*/  STL [R1+0x224], RZ ;  /* 0x000224ff01007387 */ /* 0x0001e20000100800 */
[----:B------:R-:W-:-:S03]  /*6460*/  UISETP.NE.AND UP0, UPT, UR7, 0x4, UPT ;  /* 0x000000040700788c */ /* 0x000fc6000bf05270 */
[----:B------:R0:W-:Y:S04]  /*6470*/  STL [R1+0x220], RZ ;  /* 0x000220ff01007387 */ /* 0x0001e80000100800 */
[----:B------:R0:W-:Y:S04]  /*6480*/  STL [R1+0x21c], RZ ;  /* 0x00021cff01007387 */ /* 0x0001e80000100800 */
[----:B------:R0:W-:Y:S04]  /*6490*/  STL [R1+0x218], RZ ;  /* 0x000218ff01007387 */ /* 0x0001e80000100800 */
[----:B------:R0:W-:Y:S01]  /*64a0*/  STL [R1+0x214], RZ ;  /* 0x000214ff01007387 */ /* 0x0001e20000100800 */
[----:B------:R-:W-:-:S03]  /*64b0*/  USEL UR7, URZ, 0x1, UP0 ;  /* 0x000000013f077887 */ /* 0x000fc60008000000 */
[----:B------:R0:W-:Y:S04]  /*64c0*/  STL [R1+0x210], RZ ;  /* 0x000210ff01007387 */ /* 0x0001e80000100800 */
[----:B------:R0:W-:Y:S04]  /*64d0*/  STL [R1+0x20c], RZ ;  /* 0x00020cff01007387 */ /* 0x0001e80000100800 */
[----:B------:R0:W-:Y:S04]  /*64e0*/  STL [R1+0x208], RZ ;  /* 0x000208ff01007387 */ /* 0x0001e80000100800 */
[----:B------:R0:W-:Y:S04]  /*64f0*/  STL [R1+0x204], RZ ;  /* 0x000204ff01007387 */ /* 0x0001e80000100800 */
[----:B------:R0:W-:Y:S01]  /*6500*/  STL [R1+0x200], RZ ;  /* 0x000200ff01007387 */ /* 0x0001e20000100800 */
[----:B------:R-:W-:Y:S01]  /*6510*/  ISETP.NE.AND P0, PT, RZ, UR7, PT ;  /* 0x00000007ff007c0c */ /* 0x000fe2000bf05270 */
[----:B------:R-:W-:Y:S01]  /*6520*/  UMOV UR6, 0x4 ;  /* 0x0000000400067882 */ /* 0x000fe20000000000 */
[----:B------:R-:W-:Y:S01]  /*6530*/  IMAD.MOV.U32 R0, RZ, RZ, R235 ;  /* 0x000000ffff007224 */ /* 0x000fe200078e00eb */
[----:B------:R-:W-:-:S02]  /*6540*/  CS2R R236, SRZ ;  /* 0x0000000000ec7805 */ /* 0x000fc4000001ff00 */
[----:B-1----:R-:W-:Y:S02]  /*6550*/  CS2R R234, SRZ ;  /* 0x0000000000ea7805 */ /* 0x002fe4000001ff00 */
[----:B------:R-:W-:Y:S02]  /*6560*/  CS2R R232, SRZ ;  /* 0x0000000000e87805 */ /* 0x000fe4000001ff00 */
[----:B------:R-:W-:Y:S02]  /*6570*/  CS2R R230, SRZ ;  /* 0x0000000000e67805 */ /* 0x000fe4000001ff00 */
[----:B------:R-:W-:Y:S02]  /*6580*/  CS2R R228, SRZ ;  /* 0x0000000000e47805 */ /* 0x000fe4000001ff00 */
[----:B------:R-:W-:Y:S02]  /*6590*/  CS2R R226, SRZ ;  /* 0x0000000000e27805 */ /* 0x000fe4000001ff00 */
[----:B------:R-:W-:-:S02]  /*65a0*/  CS2R R224, SRZ ;  /* 0x0000000000e07805 */ /* 0x000fc4000001ff00 */
[----:B------:R-:W-:Y:S02]  /*65b0*/  CS2R R222, SRZ ;  /* 0x0000000000de7805 */ /* 0x000fe4000001ff00 */
        /* <DEDUP_REMOVED lines=45> */
[----:B------:R-:W-:Y:S01]  /*6890*/  CS2R R2, SRZ ;  /* 0x0000000000027805 */ /* 0x000fe2000001ff00 */
[----:B------:R-:W-:Y:S02]  /*68a0*/  WARPGROUP.DEPBAR.LE gsb0, 0x0 ;  /* 0x00008000000079c5 */ /* 0x000fe40000010000 */
[----:B0-----:R-:W-:Y:S05]  /*68b0*/  @!P0 BRA `(.L_x_18) ;  /* 0x0000002000f88947 */ /* 0x001fea0003800000 */
[----:B------:R-:W3:Y:S04]  /*68c0*/  LDL R2, [R1] ;  /* 0x0000000001027983 */ /* 0x000ee80000100800 */
[----:B------:R-:W4:Y:S04]  /*68d0*/  LDL R3, [R1+0x4] ;  /* 0x0000040001037983 */ /* 0x000f280000100800 */
[----:B------:R-:W5:Y:S04]  /*68e0*/  LDL R4, [R1+0x8] ;  /* 0x0000080001047983 */ /* 0x000f680000100800 */
[----:B------:R-:W2:Y:S04]  /*68f0*/  LDL R5, [R1+0xc] ;  /* 0x00000c0001057983 */ /* 0x000ea80000100800 */
        /* <DEDUP_REMOVED lines=102> */
[----:B------:R0:W-:Y:S04]  /*6f60*/  STL [R1+0x4b8], R131 ;  /* 0x0004b88301007387 */ /* 0x0001e80000100800 */
[----:B0-----:R-:W2:Y:S04]  /*6f70*/  LDL R131, [R1+0x1a8] ;  /* 0x0001a80001837983 */ /* 0x001ea80000100800 */
        /* <DEDUP_REMOVED lines=39> */
[----:B0-----:R-:W2:Y:S01]  /*71f0*/  LDL R151, [R1+0x1f8] ;  /* 0x0001f80001977983 */ /* 0x001ea20000100800 */
[----:B------:R-:W-:-:S01]  /*7200*/  FADD R0, RZ, R0 ;  /* 0x00000000ff007221 */ /* 0x000fc20000000000 */
[----:B---3--:R-:W-:Y:S01]  /*7210*/  FADD R2, RZ, R2 ;  /* 0x00000002ff027221 */ /* 0x008fe20000000000 */
[----:B----4-:R-:W-:-:S01]  /*7220*/  FADD R3, RZ, R3 ;  /* 0x00000003ff037221 */ /* 0x010fc20000000000 */
[----:B-----5:R-:W-:Y:S01]  /*7230*/  FADD R4, RZ, R4 ;  /* 0x00000004ff047221 */ /* 0x020fe20000000000 */
[----:B--2---:R-:W-:-:S01]  /*7240*/  FADD R5, RZ, R5 ;  /* 0x00000005ff057221 */ /* 0x004fc20000000000 */
[----:B------:R-:W-:Y:S01]  /*7250*/  FADD R6, RZ, R6 ;  /* 0x00000006ff067221 */ /* 0x000fe20000000000 */
[----:B------:R-:W-:-:S01]  /*7260*/  FADD R7, RZ, R7 ;  /* 0x00000007ff077221 */ /* 0x000fc20000000000 */
        /* <DEDUP_REMOVED lines=14> */
[----:B------:R-:W2:Y:S01]  /*7350*/  LDL.LU R131, [R1+0x4b8] ;  /* 0x0004b80001837983 */ /* 0x000ea20000300800 */
        /* <DEDUP_REMOVED lines=13> */
[----:B------:R-:W3:Y:S01]  /*7430*/  LDL.LU R132, [R1+0x4b4] ;  /* 0x0004b40001847983 */ /* 0x000ee20000300800 */
        /* <DEDUP_REMOVED lines=16> */
[----:B------:R0:W-:Y:S01]  /*7540*/  STL [R1+0x200], R133 ;  /* 0x0002008501007387 */ /* 0x0001e20000100800 */
        /* <DEDUP_REMOVED lines=9> */
[----:B0-----:R-:W4:Y:S01]  /*75e0*/  LDL.LU R133, [R1+0x4b0] ;  /* 0x0004b00001857983 */ /* 0x001f220000300800 */
[----:B------:R-:W-:-:S01]  /*75f0*/  FADD R184, RZ, R184 ;  /* 0x000000b8ffb87221 */ /* 0x000fc20000000000 */
[----:B------:R-:W-:Y:S01]  /*7600*/  FADD R185, RZ, R185 ;  /* 0x000000b9ffb97221 */ /* 0x000fe20000000000 */
[----:B------:R-:W-:-:S01]  /*7610*/  FADD R186, RZ, R186 ;  /* 0x000000baffba7221 */ /* 0x000fc20000000000 */
        /* <DEDUP_REMOVED lines=10> */
[----:B0-----:R-:W5:Y:S01]  /*76c0*/  LDL.LU R134, [R1+0x4ac] ;  /* 0x0004ac0001867983 */ /* 0x001f620000300800 */
        /* <DEDUP_REMOVED lines=52> */
[----:B0-----:R-:W5:Y:S04]  /*7a10*/  LDL.LU R138, [R1+0x49c] ;  /* 0x00049c00018a7983 */ /* 0x001f680000300800 */
[----:B------:R0:W-:Y:S01]  /*7a20*/  STL [R1+0x218], R139 ;  /* 0x0002188b01007387 */ /* 0x0001e20000100800 */
[----:B------:R-:W-:-:S03]  /*7a30*/  FADD R140, RZ, R140 ;  /* 0x0000008cff8c7221 */ /* 0x000fc60000000000 */
        /* <DEDUP_REMOVED lines=34> */
[----:B------:R0:W-:Y:S04]  /*7c60*/  STL [R1+0x248], R151 ;  /* 0x0002489701007387 */ /* 0x0001e80000100800 */
[----:B0-----:R-:W5:Y:S04]  /*7c70*/  LDL.LU R151, [R1+0x468] ;  /* 0x0004680001977983 */ /* 0x001f680000300800 */
[----:B------:R0:W-:Y:S02]  /*7c80*/  STL [R1+0x24c], R0 ;  /* 0x00024c0001007387 */ /* 0x0001e40000100800 */
[----:B0-----:R-:W-:-:S05]  /*7c90*/  FADD R0, RZ, R24 ;  /* 0x00000018ff007221 */ /* 0x001fca0000000000 */
        /* <DEDUP_REMOVED lines=213> */
[----:B--2---:R-:W-:-:S05]  /*89f0*/  FADD R0, RZ, R131 ;  /* 0x00000083ff007221 */ /* 0x004fca0000000000 */
[----:B------:R3:W-:Y:S02]  /*8a00*/  STL [R1+0x3fc], R0 ;  /* 0x0003fc0001007387 */ /* 0x0007e40000100800 */
[----:B---3--:R-:W-:-:S05]  /*8a10*/  FADD R0, RZ, R132 ;  /* 0x00000084ff007221 */ /* 0x008fca0000000000 */
[----:B------:R4:W-:Y:S02]  /*8a20*/  STL [R1+0x400], R0 ;  /* 0x0004000001007387 */ /* 0x0009e40000100800 */
[----:B----4-:R-:W-:-:S05]  /*8a30*/  FADD R0, RZ, R133 ;  /* 0x00000085ff007221 */ /* 0x010fca0000000000 */
[----:B------:R5:W-:Y:S02]  /*8a40*/  STL [R1+0x404], R0 ;  /* 0x0004040001007387 */ /* 0x000be40000100800 */
[----:B-----5:R-:W-:-:S05]  /*8a50*/  FADD R0, RZ, R134 ;  /* 0x00000086ff007221 */ /* 0x020fca0000000000 */
        /* <DEDUP_REMOVED lines=34> */
[----:B------:R0:W-:Y:S01]  /*8c80*/  STL [R1+0x44c], R0 ;  /* 0x00044c0001007387 */ /* 0x0001e20000100800 */
[----:B------:R-:W-:-:S05]  /*8c90*/  UMOV UR6, URZ ;  /* 0x0000003f00067c82 */ /* 0x000fca0008000000 */
.L_x_18:
[----:B------:R-:W-:Y:S01]  /*8ca0*/  UIADD3 UR23, UR5, 0x1, URZ ;  /* 0x0000000105177890 */ /* 0x000fe2000fffe03f */
[----:B------:R-:W-:-:S03]  /*8cb0*/  UMOV UR8, 0x1 ;  /* 0x0000000100087882 */ /* 0x000fc60000000000 */
[----:B------:R-:W-:-:S04]  /*8cc0*/  UISETP.NE.AND UP0, UPT, UR23, 0x5, UPT ;  /* 0x000000051700788c */ /* 0x000fc8000bf05270 */
[----:B------:R-:W-:Y:S02]  /*8cd0*/  USEL UR24, URZ, 0x1, UP0 ;  /* 0x000000013f187887 */ /* 0x000fe40008000000 */
[----:B------:R-:W-:Y:S02]  /*8ce0*/  USEL UR23, UR23, URZ, UP0 ;  /* 0x0000003f17177287 */ /* 0x000fe40008000000 */
[----:B------:R-:W-:-:S12]  /*8cf0*/  ULOP3.LUT UR24, UR4, UR24, URZ, 0x3c, !UPT ;  /* 0x0000001804187292 */ /* 0x000fd8000f8e3c3f */
.L_x_13:
[----:B------:R-:W-:-:S04]  /*8d00*/  UISETP.LT.AND UP0, UPT, UR10, 0x1, UPT ;  /* 0x000000010a00788c */ /* 0x000fc8000bf01270 */
[----:B------:R-:W-:-:S04]  /*8d10*/  USEL UR16, UR10, 0x1, UP0 ;  /* 0x000000010a107887 */ /* 0x000fc80008000000 */
[----:B------:R-:W-:-:S04]  /*8d20*/  UIADD3 UR26, UR10, -UR16, URZ ;  /* 0x800000100a1a7290 */ /* 0x000fc8000fffe03f */
[----:B------:R-:W-:-:S06]  /*8d30*/  UISETP.GE.AND UP0, UPT, UR26, 0x1, UPT ;  /* 0x000000011a00788c */ /* 0x000fcc000bf06270 */
[----:B------:R-:W-:-:S13]  /*8d40*/  PLOP3.LUT P0, PT, PT, PT, UP0, 0x80, 0x0 ;  /* 0x000000000000781c */ /* 0x000fda0003f0f008 */
[----:B------:R-:W-:Y:S05]  /*8d50*/  @!P0 BRA `(.L_x_19) ;  /* 0x0000008800848947 */ /* 0x000fea0003800000 */
[----:B------:R-:W-:Y:S01]  /*8d60*/  UMOV UR25, UR5 ;  /* 0x0000000500197c82 */ /* 0x000fe20008000000 */
[----:B------:R-:W-:-:S05]  /*8d70*/  ULDC UR27, c[0x0][0x50c] ;  /* 0x00014300001b7ab9 */ /* 0x000fca0000000800 */
.L_x_27:
[----:B------:R-:W-:-:S06]  /*8d80*/  UISETP.NE.AND UP0, UPT, UR22, 0x3, UPT ;  /* 0x000000031600788c */ /* 0x000fcc000bf05270 */
[----:B------:R-:W-:-:S13]  /*8d90*/  PLOP3.LUT P1, PT, PT, PT, UP0, 0x80, 0x0 ;  /* 0x000000000000781c */ /* 0x000fda0003f2f008 */
[----:B-----5:R-:W-:Y:S05]  /*8da0*/  @!P1 BRA `(.L_x_20) ;  /* 0x0000000000049947 */ /* 0x020fea0003800000 */
[----:B------:R-:W-:Y:S01]  /*8db0*/  BPT.TRAP 0x1 ;  /* 0x000000040000795c */ /* 0x000fe20000300000 */
.L_x_20:
[----:B------:R-:W1:Y:S01]  /*8dc0*/  S2UR UR16, SR_CgaCtaId ;  /* 0x00000000001079c3 */ /* 0x000e620000008800 */
[----:B------:R-:W-:Y:S01]  /*8dd0*/  UMOV UR12, 0x400 ;  /* 0x00000400000c7882 */ /* 0x000fe20000000000 */
[----:B0-----:R-:W-:-:S05]  /*8de0*/  IMAD.U32 R0, RZ, RZ, UR24 ;  /* 0x00000018ff007e24 */ /* 0x001fca000f8e00ff */
[----:B------:R-:W-:Y:S01]  /*8df0*/  SHF.L.U32 R0, R0, 0x1f, RZ ;  /* 0x0000001f00007819 */ /* 0x000fe200000006ff */
[----:B-1----:R-:W-:-:S04]  /*8e00*/  ULEA UR12, UR16, UR12, 0x18 ;  /* 0x0000000c100c7291 */ /* 0x002fc8000f8ec03f */
[----:B------:R-:W-:-:S09]  /*8e10*/  ULEA UR16, UR23, UR12, 0x3 ;  /* 0x0000000c17107291 */ /* 0x000fd2000f8e183f */
[----:B------:R0:W1:Y:S01]  /*8e20*/  SYNCS.PHASECHK.TRANS64.TRYWAIT P0, [UR16], R0 ;  /* 0x00000000ff0075a7 */ /* 0x0000620008000150 */
[----:B------:R-:W-:Y:S05]  /*8e30*/  @!P1 BRA `(.L_x_21) ;  /* 0x0000000000049947 */ /* 0x000fea0003800000 */
[----:B------:R-:W-:Y:S01]  /*8e40*/  BPT.TRAP 0x1 ;  /* 0x000000040000795c */ /* 0x000fe20000300000 */
.L_x_21:
[----:B-1----:R-:W-:Y:S05]  /*8e50*/  @P0 BRA `(.L_x_22) ;  /* 0x0000000000080947 */ /* 0x002fea0003800000 */
[----:B------:R-:W1:Y:S02]  /*8e60*/  SYNCS.PHASECHK.TRANS64.TRYWAIT P0, [UR16], R0 ;  /* 0x00000000ff0075a7 */ /* 0x000e640008000150 */
[----:B-1----:R-:W-:Y:S05]  /*8e70*/  @!P0 BRA `(.L_x_23) ;  /* 0x0000020800e08947 */ /* 0x002fea0003800000 */
.L_x_22:
        /* <DEDUP_REMOVED lines=64> */
[----:B-1----:R-:W3:Y:S04]  /*9280*/  LDL.LU.64 R108, [R1] ;  /* 0x00000000016c7983 */ /* 0x002ee80000300a00 */
        /* <DEDUP_REMOVED lines=64> */
[----:B------:R-:W-:Y:S01]  /*9690*/  UISETP.NE.AND UP0, UPT, UR7, URZ, UPT ;  /* 0x0000003f0700728c */ /* 0x000fe2000bf05270 */
[----:B------:R-:W-:Y:S01]  /*96a0*/  STL [R1+0x8bc], R23 ;  /* 0x0008bc1701007387 */ /* 0x000fe20000100800 */
[----:B------:R-:W-:Y:S02]  /*96b0*/  USHF.R.U32.HI UR16, URZ, 0x4, UR16 ;  /* 0x000000043f107899 */ /* 0x000fe40008011610 */
[----:B------:R-:W-:Y:S01]  /*96c0*/  USEL UR8, UR8, URZ, !UP0 ;  /* 0x0000003f08087287 */ /* 0x000fe2000c000000 */
[----:B------:R-:W-:Y:S01]  /*96d0*/  STL [R1+0x8b8], R22 ;  /* 0x0008b81601007387 */ /* 0x000fe20000100800 */
[----:B------:R-:W-:Y:S02]  /*96e0*/  ULOP3.LUT UR16, UR16, 0x3fff, URZ, 0xc0, !UPT ;  /* 0x00003fff10107892 */ /* 0x000fe4000f8ec03f */
[----:B------:R-:W-:Y:S01]  /*96f0*/  UISETP.NE.U32.AND UP0, UPT, UR8, URZ, UPT ;  /* 0x0000003f0800728c */ /* 0x000fe2000bf05070 */
[----:B------:R-:W-:Y:S01]  /*9700*/  STL [R1+0x8b4], R21 ;  /* 0x0008b41501007387 */ /* 0x000fe20000100800 */
[----:B------:R-:W-:-:S02]  /*9710*/  ULOP3.LUT UR7, UR11, 0x10000, URZ, 0xfc, !UPT ;  /* 0x000100000b077892 */ /* 0x000fc4000f8efc3f */
[----:B------:R-:W-:Y:S01]  /*9720*/  ULOP3.LUT UR8, UR16, 0x10000, URZ, 0xfc, !UPT ;  /* 0x0001000010087892 */ /* 0x000fe2000f8efc3f */
[----:B------:R-:W-:Y:S01]  /*9730*/  STL [R1+0x8b0], R20 ;  /* 0x0008b01401007387 */ /* 0x000fe20000100800 */
[----:B------:R-:W-:Y:S02]  /*9740*/  ULEA UR7, UR23, UR7, 0xb ;  /* 0x0000000717077291 */ /* 0x000fe4000f8e583f */
[----:B------:R-:W-:Y:S01]  /*9750*/  ULEA UR8, UR23, UR8, 0xb ;  /* 0x0000000817087291 */ /* 0x000fe2000f8e583f */
[----:B------:R-:W-:Y:S01]  /*9760*/  STL [R1+0x8ac], R19 ;  /* 0x0008ac1301007387 */ /* 0x000fe20000100800 */
[----:B------:R-:W-:Y:S01]  /*9770*/  UMOV UR17, 0x40000040 ;  /* 0x4000004000117882 */ /* 0x000fe20000000000 */
[----:B------:R-:W-:Y:S02]  /*9780*/  UMOV UR19, 0x40000040 ;  /* 0x4000004000137882 */ /* 0x000fe40000000000 */
[----:B------:R-:W-:Y:S01]  /*9790*/  UMOV UR16, UR7 ;  /* 0x0000000700107c82 */ /* 0x000fe20008000000 */
[----:B------:R-:W-:Y:S01]  /*97a0*/  STL [R1+0x8a8], R18 ;  /* 0x0008a81201007387 */ /* 0x000fe20000100800 */
[----:B------:R-:W-:-:S03]  /*97b0*/  UMOV UR18, UR8 ;  /* 0x0000000800127c82 */ /* 0x000fc60008000000 */
[----:B------:R-:W-:Y:S04]  /*97c0*/  STL [R1+0x8a4], R17 ;  /* 0x0008a41101007387 */ /* 0x000fe80000100800 */
        /* <DEDUP_REMOVED lines=14> */
[----:B-----5:R-:W-:Y:S01]  /*98b0*/  STL [R1+0x868], R2 ;  /* 0x0008680201007387 */ /* 0x020fe20000100800 */
[----:B---3--:R-:W-:-:S06]  /*98c0*/  WARPGROUP.ARRIVE ;  /* 0x00000000000079c5 */ /* 0x008fcc0000000000 */
[----:B------:R-:W-:Y:S03]  /*98d0*/  QGMMA.64x256x32.F32.E5M2.E5M2 R108, gdesc[UR16], R108, UP0, gsb0 ;  /* 0x03e00000106c79f3 */ /* 0x000fe6000b80386c */
        /* <DEDUP_REMOVED lines=65> */
[----:B-1----:R-:W3:Y:S04]  /*9cf0*/  LDL.LU.64 R234, [R1+0xcb8] ;  /* 0x000cb80001ea7983 */ /* 0x002ee80000300a00 */
[----:B------:R-:W4:Y:S04]  /*9d00*/  LDL.LU.64 R232, [R1+0xcb0] ;  /* 0x000cb00001e87983 */ /* 0x000f280000300a00 */
[----:B------:R-:W2:Y:S04]  /*9d10*/  LDL.LU.64 R230, [R1+0xca8] ;  /* 0x000ca80001e67983 */ /* 0x000ea80000300a00 */
        /* <DEDUP_REMOVED lines=60> */
[----:B------:R-:W2:Y:S01]  /*a0e0*/  LDL.LU.64 R108, [R1+0xac0] ;  /* 0x000ac000016c7983 */ /* 0x000ea20000300a00 */
[----:B------:R-:W-:Y:S01]  /*a0f0*/  UIADD3 UR16, UR7, 0x400, URZ ;  /* 0x0000040007107890 */ /* 0x000fe2000fffe03f */
[----:B------:R-:W-:-:S02]  /*a100*/  UMOV UR17, 0x40000040 ;  /* 0x4000004000117882 */ /* 0x000fc40000000000 */
[----:B---3--:R-:W-:Y:S04]  /*a110*/  STL.64 [R1+0xab8], R234 ;  /* 0x000ab8ea01007387 */ /* 0x008fe80000100a00 */
[----:B----4-:R-:W-:Y:S04]  /*a120*/  STL.64 [R1+0xab0], R232 ;  /* 0x000ab0e801007387 */ /* 0x010fe80000100a00 */
[----:B--2---:R-:W-:Y:S04]  /*a130*/  STL.64 [R1+0xaa8], R230 ;  /* 0x000aa8e601007387 */ /* 0x004fe80000100a00 */
        /* <DEDUP_REMOVED lines=38> */
[----:B------:R-:W-:Y:S01]  /*a3a0*/  STL.64 [R1+0x970], R152 ;  /* 0x0009709801007387 */ /* 0x000fe20000100a00 */
[----:B------:R-:W-:-:S06]  /*a3b0*/  WARPGROUP.ARRIVE ;  /* 0x00000000000079c5 */ /* 0x000fcc0000000000 */
[----:B------:R-:W-:Y:S03]  /*a3c0*/  QGMMA.64x256x32.F32.E5M2.E5M2 R24, gdesc[UR16], R24, UP0, gsb0 ;  /* 0x03e00000101879f3 */ /* 0x000fe6000b803818 */
        /* <DEDUP_REMOVED lines=23> */
[----:B-1----:R-:W2:Y:S04]  /*a540*/  LDL.LU.64 R108, [R1] ;  /* 0x00000000016c7983 */ /* 0x002ea80000300a00 */
        /* <DEDUP_REMOVED lines=63> */
[----:B------:R-:W-:-:S02]  /*a940*/  UIADD3 UR16, UR7, 0x2, URZ ;  /* 0x0000000207107890 */ /* 0x000fc4000fffe03f */
[----:B------:R-:W-:Y:S01]  /*a950*/  UIADD3 UR18, UR8, 0x2, URZ ;  /* 0x0000000208127890 */ /* 0x000fe2000fffe03f */
[----:B------:R-:W-:Y:S01]  /*a960*/  UMOV UR17, 0x40000040 ;  /* 0x4000004000117882 */ /* 0x000fe20000000000 */
[----:B------:R-:W-:Y:S01]  /*a970*/  UMOV UR19, 0x40000040 ;  /* 0x4000004000137882 */ /* 0x000fe20000000000 */
[----:B--2---:R-:W-:-:S06]  /*a980*/  WARPGROUP.ARRIVE ;  /* 0x00000000000079c5 */ /* 0x004fcc0000000000 */
[----:B------:R-:W-:Y:S03]  /*a990*/  QGMMA.64x256x32.F32.E5M2.E5M2 R108, gdesc[UR16], R108, gsb0 ;  /* 0x03e00000106c79f3 */ /* 0x000fe6000800386c */
[----:B------:R-:W-:Y:S02]  /*a9a0*/  WARPGROUP.DEPBAR.LE gsb0, 0x0 ;  /* 0x00008000000079c5 */ /* 0x000fe40000010000 */
[----:B------:R-:W-:Y:S01]  /*a9b0*/  STL.64 [R1], R108 ;  /* 0x0000006c01007387 */ /* 0x000fe20000100a00 */
[----:B------:R-:W-:Y:S02]  /*a9c0*/  IMAD.MOV.U32 R2, RZ, RZ, R234 ;  /* 0x000000ffff027224 */ /* 0x000fe400078e00ea */
[----:B0-----:R-:W-:Y:S01]  /*a9d0*/  IMAD.MOV.U32 R0, RZ, RZ, R235 ;  /* 0x000000ffff007224 */ /* 0x001fe200078e00eb */
        /* <DEDUP_REMOVED lines=31> */
[----:B------:R-:W-:-:S03]  /*abd0*/  IMAD.MOV.U32 R23, RZ, RZ, R213 ;  /* 0x000000ffff177224 */ /* 0x000fc600078e00d5 */
        /* <DEDUP_REMOVED lines=40> */
[----:B------:R0:W-:Y:S04]  /*ae60*/  STL [R1+0x1a0], R212 ;  /* 0x0001a0d401007387 */ /* 0x0001e80000100800 */
[----:B------:R-:W2:Y:S04]  /*ae70*/  LDL.LU.64 R234, [R1+0xab8] ;  /* 0x000ab80001ea7983 */ /* 0x000ea80000300a00 */
[----:B------:R-:W3:Y:S04]  /*ae80*/  LDL.LU.64 R232, [R1+0xab0] ;  /* 0x000ab00001e87983 */ /* 0x000ee80000300a00 */
[----:B------:R-:W4:Y:S04]  /*ae90*/  LDL.LU.64 R230, [R1+0xaa8] ;  /* 0x000aa80001e67983 */ /* 0x000f280000300a00 */
        /* <DEDUP_REMOVED lines=8> */
[----:B0-----:R-:W4:Y:S04]  /*af20*/  LDL.LU.64 R212, [R1+0xa60] ;  /* 0x000a600001d47983 */ /* 0x001f280000300a00 */
        /* <DEDUP_REMOVED lines=51> */
[----:B------:R-:W4:Y:S01]  /*b260*/  LDL.LU.64 R108, [R1+0x8c0] ;  /* 0x0008c000016c7983 */ /* 0x000f220000300a00 */
[----:B------:R-:W-:Y:S01]  /*b270*/  UIADD3 UR16, UR7, 0x402, URZ ;  /* 0x0000040207107890 */ /* 0x000fe2000fffe03f */
[----:B------:R-:W-:-:S02]  /*b280*/  UMOV UR17, 0x40000040 ;  /* 0x4000004000117882 */ /* 0x000fc40000000000 */
[----:B--2---:R-:W-:Y:S04]  /*b290*/  STL.64 [R1+0x860], R234 ;  /* 0x000860ea01007387 */ /* 0x004fe80000100a00 */
[----:B---3--:R-:W-:Y:S04]  /*b2a0*/  STL.64 [R1+0x858], R232 ;  /* 0x000858e801007387 */ /* 0x008fe80000100a00 */
[----:B----4-:R-:W-:Y:S04]  /*b2b0*/  STL.64 [R1+0x850], R230 ;  /* 0x000850e601007387 */ /* 0x010fe80000100a00 */
        /* <DEDUP_REMOVED lines=64> */
[----:B0-----:R-:W2:Y:S04]  /*b6c0*/  LDL.LU R108, [R1] ;  /* 0x00000000016c7983 */ /* 0x001ea80000300800 */
[----:B------:R-:W2:Y:S04]  /*b6d0*/  LDL.LU R109, [R1+0x4] ;  /* 0x00000400016d7983 */ /* 0x000ea80000300800 */
        /* <DEDUP_REMOVED lines=102> */
[----:B------:R-:W2:Y:S01]  /*bd40*/  LDL.LU R212, [R1+0x1a0] ;  /* 0x0001a00001d47983 */ /* 0x000ea20000300800 */
        /* <DEDUP_REMOVED lines=22> */
[----:B------:R-:W-:Y:S01]  /*beb0*/  IMAD.MOV.U32 R235, RZ, RZ, R0 ;  /* 0x000000ffffeb7224 */ /* 0x000fe200078e0000 */
[----:B------:R-:W-:Y:S01]  /*bec0*/  UIADD3 UR16, UR7, 0x4, URZ ;  /* 0x0000000407107890 */ /* 0x000fe2000fffe03f */
[----:B------:R0:W5:Y:S01]  /*bed0*/  LDL.LU R23, [R1+0x8bc] ;  /* 0x0008bc0001177983 */ /* 0x0001620000300800 */
[----:B------:R-:W-:Y:S01]  /*bee0*/  UIADD3 UR18, UR8, 0x4, URZ ;  /* 0x0000000408127890 */ /* 0x000fe2000fffe03f */
[----:B------:R-:W-:Y:S01]  /*bef0*/  UMOV UR17, 0x40000040 ;  /* 0x4000004000117882 */ /* 0x000fe20000000000 */
[----:B------:R-:W-:Y:S01]  /*bf00*/  UMOV UR19, 0x40000040 ;  /* 0x4000004000137882 */ /* 0x000fe20000000000 */
[----:B------:R0:W5:Y:S04]  /*bf10*/  LDL.LU R22, [R1+0x8b8] ;  /* 0x0008b80001167983 */ /* 0x0001680000300800 */
        /* <DEDUP_REMOVED lines=19> */
[----:B------:R0:W5:Y:S01]  /*c050*/  LDL.LU R2, [R1+0x868] ;  /* 0x0008680001027983 */ /* 0x0001620000300800 */
[----:B--2---:R-:W-:-:S06]  /*c060*/  WARPGROUP.ARRIVE ;  /* 0x00000000000079c5 */ /* 0x004fcc0000000000 */
        /* <DEDUP_REMOVED lines=66> */
[----:B-1----:R-:W2:Y:S04]  /*c490*/  LDL.LU.64 R234, [R1+0x860] ;  /* 0x0008600001ea7983 */ /* 0x002ea80000300a00 */
        /* <DEDUP_REMOVED lines=268> */
[----:B-1----:R0:W5:Y:S04]  /*d560*/  LDL.LU.64 R234, [R1+0x660] ;  /* 0x0006600001ea7983 */ /* 0x0021680000300a00 */
[----:B------:R0:W5:Y:S04]  /*d570*/  LDL.LU.64 R232, [R1+0x658] ;  /* 0x0006580001e87983 */ /* 0x0001680000300a00 */
        /* <DEDUP_REMOVED lines=63> */
[----:B------:R-:W-:Y:S01]  /*d970*/  UMOV UR17, 0x40000040 ;  /* 0x4000004000117882 */ /* 0x000fe20000000000 */
[----:B------:R-:W-:-:S04]  /*d980*/  UIADD3 UR6, UR6, 0x4, URZ ;  /* 0x0000000406067890 */ /* 0x000fc8000fffe03f */
[----:B------:R-:W-:-:S04]  /*d990*/  UISETP.NE.AND UP0, UPT, UR6, UR27, UPT ;  /* 0x0000001b0600728c */ /* 0x000fc8000bf05270 */
[----:B------:R-:W-:-:S06]  /*d9a0*/  USEL UR7, URZ, 0x1, UP0 ;  /* 0x000000013f077887 */ /* 0x000fcc0008000000 */
[----:B------:R-:W-:Y:S01]  /*d9b0*/  ISETP.NE.AND P0, PT, RZ, UR7, PT ;  /* 0x00000007ff007c0c */ /* 0x000fe2000bf05270 */
[----:B--2---:R-:W-:-:S06]  /*d9c0*/  WARPGROUP.ARRIVE ;  /* 0x00000000000079c5 */ /* 0x004fcc0000000000 */
[----:B------:R-:W-:Y:S03]  /*d9d0*/  QGMMA.64x256x32.F32.E5M2.E5M2 R24, gdesc[UR16], R24, gsb0 ;  /* 0x03e00000101879f3 */ /* 0x000fe60008003818 */
[----:B------:R-:W-:-:S03]  /*d9e0*/  WARPGROUP.DEPBAR.LE gsb0, 0x0 ;  /* 0x00008000000079c5 */ /* 0x000fc60000010000 */
[----:B0-----:R-:W-:Y:S05]  /*d9f0*/  @!P0 BRA `(.L_x_24) ;  /* 0x0000003800fc8947 */ /* 0x001fea0003800000 */
[----:B-----5:R0:W-:Y:S04]  /*da00*/  STL [R1+0x690], R225 ;  /* 0x000690e101007387 */ /* 0x0201e80000100800 */
[----:B------:R1:W-:Y:S01]  /*da10*/  STL [R1+0x68c], R226 ;  /* 0x00068ce201007387 */ /* 0x0003e20000100800 */
[----:B0-----:R-:W-:-:S03]  /*da20*/  IMAD.MOV.U32 R225, RZ, RZ, R0 ;  /* 0x000000ffffe17224 */ /* 0x001fc600078e0000 */
[----:B-1----:R-:W2:Y:S04]  /*da30*/  LDL R226, [R1+0x4] ;  /* 0x0000040001e27983 */ /* 0x002ea80000100800 */
[----:B------:R0:W-:Y:S04]  /*da40*/  STL [R1+0x688], R227 ;  /* 0x000688e301007387 */ /* 0x0001e80000100800 */
[----:B0-----:R-:W3:Y:S04]  /*da50*/  LDL R227, [R1+0x8] ;  /* 0x0000080001e37983 */ /* 0x001ee80000100800 */
[----:B------:R0:W-:Y:S04]  /*da60*/  STL [R1+0x684], R228 ;  /* 0x000684e401007387 */ /* 0x0001e80000100800 */
[----:B0-----:R-:W4:Y:S04]  /*da70*/  LDL R228, [R1+0xc] ;  /* 0x00000c0001e47983 */ /* 0x001f280000100800 */
        /* <DEDUP_REMOVED lines=211> */
[----:B0-----:R-:W4:Y:S04]  /*e7b0*/  LDL.LU R122, [R1+0x200] ;  /* 0x00020000017a7983 */ /* 0x001f280000300800 */
        /* <DEDUP_REMOVED lines=10> */
[----:B------:R-:W4:Y:S04]  /*e860*/  LDL.LU R0, [R1+0x22c] ;  /* 0x00022c0001007983 */ /* 0x000f280000300800 */
        /* <DEDUP_REMOVED lines=37> */
[----:B0-----:R-:W4:Y:S04]  /*eac0*/  LDL.LU R146, [R1+0x210] ;  /* 0x0002100001927983 */ /* 0x001f280000300800 */
[----:B------:R0:W-:Y:S01]  /*ead0*/  STL [R1+0x478], R147 ;  /* 0x0004789301007387 */ /* 0x0001e20000100800 */
[----:B------:R-:W-:-:S03]  /*eae0*/  FADD R2, R225, R2 ;  /* 0x00000002e1027221 */ /* 0x000fc60000000000 */
[----:B0-----:R-:W4:Y:S04]  /*eaf0*/  LDL R147, [R1+0x1f8] ;  /* 0x0001f80001937983 */ /* 0x001f280000100800 */
[----:B------:R0:W-:Y:S01]  /*eb00*/  STL [R1+0x474], R148 ;  /* 0x0004749401007387 */ /* 0x0001e20000100800 */
[----:B--2---:R-:W-:-:S01]  /*eb10*/  FADD R3, R226, R3 ;  /* 0x00000003e2037221 */ /* 0x004fc20000000000 */
[----:B---3--:R-:W-:Y:S02]  /*eb20*/  FADD R4, R227, R4 ;  /* 0x00000004e3047221 */ /* 0x008fe40000000000 */
[----:B0-----:R-:W2:Y:S04]  /*eb30*/  LDL R148, [R1+0x1c0] ;  /* 0x0001c00001947983 */ /* 0x001ea80000100800 */
[----:B------:R0:W-:Y:S01]  /*eb40*/  STL [R1+0x470], R149 ;  /* 0x0004709501007387 */ /* 0x0001e20000100800 */
[----:B----4-:R-:W-:-:S01]  /*eb50*/  FADD R5, R228, R5 ;  /* 0x00000005e4057221 */ /* 0x010fc20000000000 */
[----:B------:R-:W-:-:S02]  /*eb60*/  FADD R6, R229, R6 ;  /* 0x00000006e5067221 */ /* 0x000fc40000000000 */
[----:B0-----:R-:W3:Y:S04]  /*eb70*/  LDL R149, [R1+0x1f4] ;  /* 0x0001f40001957983 */ /* 0x001ee80000100800 */
[----:B------:R0:W-:Y:S01]  /*eb80*/  STL [R1+0x46c], R150 ;  /* 0x00046c9601007387 */ /* 0x0001e20000100800 */
[----:B------:R-:W-:-:S01]  /*eb90*/  FADD R7, R230, R7 ;  /* 0x00000007e6077221 */ /* 0x000fc20000000000 */
[----:B------:R-:W-:Y:S02]  /*eba0*/  FADD R8, R231, R8 ;  /* 0x00000008e7087221 */ /* 0x000fe40000000000 */
[----:B0-----:R-:W4:Y:S04]  /*ebb0*/  LDL.LU R150, [R1+0x20c] ;  /* 0x00020c0001967983 */ /* 0x001f280000300800 */
[----:B------:R0:W-:Y:S01]  /*ebc0*/  STL [R1+0x468], R151 ;  /* 0x0004689701007387 */ /* 0x0001e20000100800 */
[----:B------:R-:W-:-:S01]  /*ebd0*/  FADD R9, R232, R9 ;  /* 0x00000009e8097221 */ /* 0x000fc20000000000 */
[----:B------:R-:W-:-:S02]  /*ebe0*/  FADD R10, R233, R10 ;  /* 0x0000000ae90a7221 */ /* 0x000fc40000000000 */
[----:B0-----:R-:W3:Y:S04]  /*ebf0*/  LDL R151, [R1+0x1f0] ;  /* 0x0001f00001977983 */ /* 0x001ee80000100800 */
[----:B------:R-:W2:Y:S04]  /*ec00*/  LDL.LU R225, [R1+0x690] ;  /* 0x0006900001e17983 */ /* 0x000ea80000300800 */
[----:B------:R-:W4:Y:S04]  /*ec10*/  LDL.LU R226, [R1+0x68c] ;  /* 0x00068c0001e27983 */ /* 0x000f280000300800 */
[----:B------:R-:W3:Y:S04]  /*ec20*/  LDL.LU R227, [R1+0x688] ;  /* 0x0006880001e37983 */ /* 0x000ee80000300800 */
[----:B------:R-:W3:Y:S04]  /*ec30*/  LDL.LU R228, [R1+0x684] ;  /* 0x0006840001e47983 */ /* 0x000ee80000300800 */
[----:B------:R-:W3:Y:S01]  /*ec40*/  LDL.LU R229, [R1+0x680] ;  /* 0x0006800001e57983 */ /* 0x000ee20000300800 */
[----:B------:R-:W-:-:S03]  /*ec50*/  FADD R11, R234, R11 ;  /* 0x0000000bea0b7221 */ /* 0x000fc60000000000 */
[----:B------:R-:W3:Y:S01]  /*ec60*/  LDL.LU R230, [R1+0x67c] ;  /* 0x00067c0001e67983 */ /* 0x000ee20000300800 */
[----:B------:R-:W-:-:S03]  /*ec70*/  FADD R12, R235, R12 ;  /* 0x0000000ceb0c7221 */ /* 0x000fc60000000000 */
[----:B------:R-:W3:Y:S04]  /*ec80*/  LDL.LU R231, [R1+0x678] ;  /* 0x0006780001e77983 */ /* 0x000ee80000300800 */
[----:B------:R-:W3:Y:S04]  /*ec90*/  LDL.LU R232, [R1+0x674] ;  /* 0x0006740001e87983 */ /* 0x000ee80000300800 */
[----:B------:R-:W3:Y:S04]  /*eca0*/  LDL.LU R233, [R1+0x670] ;  /* 0x0006700001e97983 */ /* 0x000ee80000300800 */
[----:B------:R-:W3:Y:S04]  /*ecb0*/  LDL.LU R234, [R1+0x66c] ;  /* 0x00066c0001ea7983 */ /* 0x000ee80000300800 */
[----:B------:R-:W3:Y:S01]  /*ecc0*/  LDL.LU R235, [R1+0x668] ;  /* 0x0006680001eb7983 */ /* 0x000ee20000300800 */
[----:B------:R-:W-:-:S01]  /*ecd0*/  FADD R13, R24, R13 ;  /* 0x0000000d180d7221 */ /* 0x000fc20000000000 */
[----:B------:R-:W-:Y:S01]  /*ece0*/  FADD R14, R25, R14 ;  /* 0x0000000e190e7221 */ /* 0x000fe20000000000 */
[----:B------:R-:W-:-:S01]  /*ecf0*/  FADD R15, R26, R15 ;  /* 0x0000000f1a0f7221 */ /* 0x000fc20000000000 */
[----:B------:R-:W3:Y:S01]  /*ed00*/  LDL.LU R24, [R1+0x664] ;  /* 0x0006640001187983 */ /* 0x000ee20000300800 */
[----:B------:R-:W-:-:S01]  /*ed10*/  FADD R16, R27, R16 ;  /* 0x000000101b107221 */ /* 0x000fc20000000000 */
[----:B------:R-:W-:-:S02]  /*ed20*/  FADD R17, R28, R17 ;  /* 0x000000111c117221 */ /* 0x000fc40000000000 */
[----:B------:R-:W3:Y:S01]  /*ed30*/  LDL.LU R25, [R1+0x660] ;  /* 0x0006600001197983 */ /* 0x000ee20000300800 */
[----:B------:R-:W-:-:S03]  /*ed40*/  FADD R18, R29, R18 ;  /* 0x000000121d127221 */ /* 0x000fc60000000000 */
        /* <DEDUP_REMOVED lines=157> */
[----:B--2---:R-:W-:-:S03]  /*f720*/  FADD R225, R108, R225 ;  /* 0x000000e16ce17221 */ /* 0x004fc60000000000 */
[----:B------:R-:W2:Y:S01]  /*f730*/  LDL.LU R105, [R1+0x520] ;  /* 0x0005200001697983 */ /* 0x000ea20000300800 */
[----:B----4-:R-:W-:-:S03]  /*f740*/  FADD R226, R109, R226 ;  /* 0x000000e26de27221 */ /* 0x010fc60000000000 */
[----:B------:R-:W4:Y:S01]  /*f750*/  LDL.LU R106, [R1+0x51c] ;  /* 0x00051c00016a7983 */ /* 0x000f220000300800 */
[----:B---3--:R-:W-:-:S03]  /*f760*/  FADD R227, R110, R227 ;  /* 0x000000e36ee37221 */ /* 0x008fc60000000000 */
        /* <DEDUP_REMOVED lines=15> */
[----:B------:R-:W-:-:S01]  /*f860*/  FADD R235, R118, R235 ;  /* 0x000000eb76eb7221 */ /* 0x000fc20000000000 */
[----:B------:R-:W-:Y:S02]  /*f870*/  FADD R122, R121, R122 ;  /* 0x0000007a797a7221 */ /* 0x000fe40000000000 */
[----:B------:R-:W3:Y:S01]  /*f880*/  LDL.LU R115, [R1+0x4f8] ;  /* 0x0004f80001737983 */ /* 0x000ee20000300800 */
[----:B------:R-:W-:-:S03]  /*f890*/  FADD R236, R119, R236 ;  /* 0x000000ec77ec7221 */ /* 0x000fc60000000000 */
[----:B------:R-:W3:Y:S01]  /*f8a0*/  LDL.LU R116, [R1+0x4f4] ;  /* 0x0004f40001747983 */ /* 0x000ee20000300800 */
[----:B------:R-:W-:-:S03]  /*f8b0*/  FADD R237, R120, R237 ;  /* 0x000000ed78ed7221 */ /* 0x000fc60000000000 */
[----:B------:R-:W3:Y:S01]  /*f8c0*/  LDL.LU R117, [R1+0x4f0] ;  /* 0x0004f00001757983 */ /* 0x000ee20000300800 */
[----:B------:R-:W-:-:S03]  /*f8d0*/  FADD R124, R123, R124 ;  /* 0x0000007c7b7c7221 */ /* 0x000fc60000000000 */
[----:B------:R-:W3:Y:S04]  /*f8e0*/  LDL.LU R118, [R1+0x4ec] ;  /* 0x0004ec0001767983 */ /* 0x000ee80000300800 */
[----:B------:R-:W3:Y:S01]  /*f8f0*/  LDL.LU R119, [R1+0x4e8] ;  /* 0x0004e80001777983 */ /* 0x000ee20000300800 */
[----:B------:R-:W-:-:S03]  /*f900*/  FADD R126, R125, R126 ;  /* 0x0000007e7d7e7221 */ /* 0x000fc60000000000 */
[----:B------:R-:W3:Y:S04]  /*f910*/  LDL.LU R120, [R1+0x4e4] ;  /* 0x0004e40001787983 */ /* 0x000ee80000300800 */
[----:B------:R-:W3:Y:S04]  /*f920*/  LDL.LU R121, [R1+0x4e0] ;  /* 0x0004e00001797983 */ /* 0x000ee80000300800 */
[----:B------:R0:W-:Y:S01]  /*f930*/  STL [R1+0x200], R122 ;  /* 0x0002007a01007387 */ /* 0x0001e20000100800 */
[----:B------:R-:W-:-:S01]  /*f940*/  FADD R150, R127, R150 ;  /* 0x000000967f967221 */ /* 0x000fc20000000000 */
[----:B------:R-:W-:Y:S01]  /*f950*/  FADD R146, R148, R146 ;  /* 0x0000009294927221 */ /* 0x000fe20000000000 */
[----:B------:R-:W-:-:S01]  /*f960*/  FADD R143, R144, R143 ;  /* 0x0000008f908f7221 */ /* 0x000fc20000000000 */
[----:B------:R-:W-:Y:S01]  /*f970*/  FADD R141, R142, R141 ;  /* 0x0000008d8e8d7221 */ /* 0x000fe20000000000 */
[----:B0-----:R-:W3:Y:S04]  /*f980*/  LDL.LU R122, [R1+0x4dc] ;  /* 0x0004dc00017a7983 */ /* 0x001ee80000300800 */
[----:B------:R-:W3:Y:S04]  /*f990*/  LDL.LU R123, [R1+0x4d8] ;  /* 0x0004d800017b7983 */ /* 0x000ee80000300800 */
[----:B------:R0:W-:Y:S01]  /*f9a0*/  STL [R1+0x204], R124 ;  /* 0x0002047c01007387 */ /* 0x0001e20000100800 */
[----:B------:R-:W-:-:S01]  /*f9b0*/  FADD R139, R140, R139 ;  /* 0x0000008b8c8b7221 */ /* 0x000fc20000000000 */
[----:B------:R-:W-:Y:S01]  /*f9c0*/  FADD R137, R138, R137 ;  /* 0x000000898a897221 */ /* 0x000fe20000000000 */
[----:B------:R-:W-:-:S01]  /*f9d0*/  FADD R135, R136, R135 ;  /* 0x0000008788877221 */ /* 0x000fc20000000000 */
[----:B0-----:R-:W3:Y:S04]  /*f9e0*/  LDL.LU R124, [R1+0x4d4] ;  /* 0x0004d400017c7983 */ /* 0x001ee80000300800 */
[----:B------:R-:W3:Y:S04]  /*f9f0*/  LDL.LU R125, [R1+0x4d0] ;  /* 0x0004d000017d7983 */ /* 0x000ee80000300800 */
[----:B------:R0:W-:Y:S01]  /*fa00*/  STL [R1+0x208], R126 ;  /* 0x0002087e01007387 */ /* 0x0001e20000100800 */
[----:B------:R-:W-:-:S01]  /*fa10*/  FADD R131, R133, R131 ;  /* 0x0000008385837221 */ /* 0x000fc20000000000 */
[----:B------:R-:W-:-:S02]  /*fa20*/  FADD R0, R129, R0 ;  /* 0x0000000081007221 */ /* 0x000fc40000000000 */
[----:B0-----:R-:W3:Y:S04]  /*fa30*/  LDL.LU R126, [R1+0x4cc] ;  /* 0x0004cc00017e7983 */ /* 0x001ee80000300800 */
[----:B------:R-:W3:Y:S04]  /*fa40*/  LDL.LU R127, [R1+0x4c8] ;  /* 0x0004c800017f7983 */ /* 0x000ee80000300800 */
[----:B------:R-:W-:Y:S04]  /*fa50*/  STL [R1+0x20c], R150 ;  /* 0x00020c9601007387 */ /* 0x000fe80000100800 */
[----:B------:R-:W-:Y:S04]  /*fa60*/  STL [R1+0x210], R146 ;  /* 0x0002109201007387 */ /* 0x000fe80000100800 */
[----:B------:R-:W-:Y:S04]  /*fa70*/  STL [R1+0x214], R143 ;  /* 0x0002148f01007387 */ /* 0x000fe80000100800 */
[----:B------:R-:W-:Y:S04]  /*fa80*/  STL [R1+0x218], R141 ;  /* 0x0002188d01007387 */ /* 0x000fe80000100800 */
[----:B------:R-:W-:Y:S04]  /*fa90*/  STL [R1+0x21c], R139 ;  /* 0x00021c8b01007387 */ /* 0x000fe80000100800 */
[----:B------:R-:W-:Y:S04]  /*faa0*/  STL [R1+0x220], R137 ;  /* 0x0002208901007387 */ /* 0x000fe80000100800 */
[----:B------:R-:W2:Y:S04]  /*fab0*/  LDL.LU R129, [R1+0x230] ;  /* 0x0002300001817983 */ /* 0x000ea80000300800 */
[----:B------:R-:W-:Y:S04]  /*fac0*/  STL [R1+0x224], R135 ;  /* 0x0002248701007387 */ /* 0x000fe80000100800 */
[----:B------:R0:W-:Y:S04]  /*fad0*/  STL [R1+0x228], R131 ;  /* 0x0002288301007387 */ /* 0x0001e80000100800 */
[----:B0-----:R-:W4:Y:S04]  /*fae0*/  LDL.LU R131, [R1+0x234] ;  /* 0x0002340001837983 */ /* 0x001f280000300800 */
[----:B------:R-:W3:Y:S04]  /*faf0*/  LDL.LU R133, [R1+0x238] ;  /* 0x0002380001857983 */ /* 0x000ee80000300800 */
[----:B------:R0:W-:Y:S04]  /*fb00*/  STL [R1+0x22c], R0 ;  /* 0x00022c0001007387 */ /* 0x0001e80000100800 */
        /* <DEDUP_REMOVED lines=13> */
[----:B0-----:R-:W3:Y:S01]  /*fbe0*/  LDL.LU R0, [R1+0x270] ;  /* 0x0002700001007983 */ /* 0x001ee20000300800 */
[----:B--2---:R-:W-:-:S03]  /*fbf0*/  FADD R129, R128, R129 ;  /* 0x0000008180817221 */ /* 0x004fc60000000000 */
[----:B------:R-:W2:Y:S04]  /*fc00*/  LDL.LU R128, [R1+0x4c4] ;  /* 0x0004c40001807983 */ /* 0x000ea80000300800 */
[----:B------:R0:W-:Y:S04]  /*fc10*/  STL [R1+0x230], R129 ;  /* 0x0002308101007387 */ /* 0x0001e80000100800 */
[----:B0-----:R-:W2:Y:S01]  /*fc20*/  LDL.LU R129, [R1+0x4c0] ;  /* 0x0004c00001817983 */ /* 0x001ea20000300800 */
[----:B----4-:R-:W-:-:S03]  /*fc30*/  FADD R131, R130, R131 ;  /* 0x0000008382837221 */ /* 0x010fc60000000000 */
[----:B------:R-:W4:Y:S01]  /*fc40*/  LDL.LU R130, [R1+0x4bc] ;  /* 0x0004bc0001827983 */ /* 0x000f220000300800 */
[----:B---3--:R-:W-:-:S03]  /*fc50*/  FADD R133, R132, R133 ;  /* 0x0000008584857221 */ /* 0x008fc60000000000 */
[----:B------:R0:W-:Y:S01]  /*fc60*/  STL [R1+0x234], R131 ;  /* 0x0002348301007387 */ /* 0x0001e20000100800 */
[----:B------:R-:W-:-:S03]  /*fc70*/  FADD R135, R134, R135 ;  /* 0x0000008786877221 */ /* 0x000fc60000000000 */
[----:B0-----:R-:W3:Y:S01]  /*fc80*/  LDL.LU R131, [R1+0x4b8] ;  /* 0x0004b80001837983 */ /* 0x001ee20000300800 */
[----:B------:R-:W-:-:S03]  /*fc90*/  FADD R150, R151, R150 ;  /* 0x0000009697967221 */ /* 0x000fc60000000000 */
[----:B------:R-:W3:Y:S01]  /*fca0*/  LDL.LU R132, [R1+0x4b4] ;  /* 0x0004b40001847983 */ /* 0x000ee20000300800 */
[----:B------:R-:W-:-:S03]  /*fcb0*/  FADD R148, R149, R148 ;  /* 0x0000009495947221 */ /* 0x000fc60000000000 */
[----:B------:R0:W-:Y:S01]  /*fcc0*/  STL [R1+0x238], R133 ;  /* 0x0002388501007387 */ /* 0x0001e20000100800 */
[----:B------:R-:W-:-:S01]  /*fcd0*/  FADD R146, R147, R146 ;  /* 0x0000009293927221 */ /* 0x000fc20000000000 */
[----:B------:R-:W-:Y:S02]  /*fce0*/  FADD R144, R145, R144 ;  /* 0x0000009091907221 */ /* 0x000fe40000000000 */
[----:B0-----:R-:W3:Y:S01]  /*fcf0*/  LDL.LU R133, [R1+0x4b0] ;  /* 0x0004b00001857983 */ /* 0x001ee20000300800 */
[----:B------:R-:W-:-:S03]  /*fd00*/  FADD R143, R24, R143 ;  /* 0x0000008f188f7221 */ /* 0x000fc60000000000 */
[----:B------:R-:W3:Y:S01]  /*fd10*/  LDL.LU R134, [R1+0x4ac] ;  /* 0x0004ac0001867983 */ /* 0x000ee20000300800 */
[----:B------:R-:W-:-:S03]  /*fd20*/  FADD R142, R25, R142 ;  /* 0x0000008e198e7221 */ /* 0x000fc60000000000 */
[----:B------:R0:W-:Y:S01]  /*fd30*/  STL [R1+0x23c], R135 ;  /* 0x00023c8701007387 */ /* 0x0001e20000100800 */
[----:B------:R-:W-:-:S01]  /*fd40*/  FADD R141, R26, R141 ;  /* 0x0000008d1a8d7221 */ /* 0x000fc20000000000 */
[----:B------:R-:W-:Y:S01]  /*fd50*/  FADD R140, R27, R140 ;  /* 0x0000008c1b8c7221 */ /* 0x000fe20000000000 */
[----:B------:R-:W-:-:S01]  /*fd60*/  FADD R139, R28, R139 ;  /* 0x0000008b1c8b7221 */ /* 0x000fc20000000000 */
[----:B0-----:R-:W3:Y:S01]  /*fd70*/  LDL.LU R135, [R1+0x4a8] ;  /* 0x0004a80001877983 */ /* 0x001ee20000300800 */
[----:B------:R-:W-:-:S03]  /*fd80*/  FADD R138, R29, R138 ;  /* 0x0000008a1d8a7221 */ /* 0x000fc60000000000 */
[----:B------:R0:W-:Y:S01]  /*fd90*/  STL [R1+0x240], R150 ;  /* 0x0002409601007387 */ /* 0x0001e20000100800 */
[----:B------:R-:W-:-:S03]  /*fda0*/  FADD R137, R30, R137 ;  /* 0x000000891e897221 */ /* 0x000fc60000000000 */
[----:B------:R1:W-:Y:S01]  /*fdb0*/  STL [R1+0x244], R148 ;  /* 0x0002449401007387 */ /* 0x0003e20000100800 */
[----:B------:R-:W-:-:S03]  /*fdc0*/  FADD R136, R31, R136 ;  /* 0x000000881f887221 */ /* 0x000fc60000000000 */
[----:B------:R1:W-:Y:S01]  /*fdd0*/  STL [R1+0x248], R146 ;  /* 0x0002489201007387 */ /* 0x0003e20000100800 */
[----:B------:R-:W-:-:S03]  /*fde0*/  FADD R0, R32, R0 ;  /* 0x0000000020007221 */ /* 0x000fc60000000000 */
[----:B------:R1:W-:Y:S04]  /*fdf0*/  STL [R1+0x24c], R144 ;  /* 0x00024c9001007387 */ /* 0x0003e80000100800 */
[----:B------:R1:W-:Y:S04]  /*fe00*/  STL [R1+0x250], R143 ;  /* 0x0002508f01007387 */ /* 0x0003e80000100800 */
[----:B------:R1:W-:Y:S04]  /*fe10*/  STL [R1+0x254], R142 ;  /* 0x0002548e01007387 */ /* 0x0003e80000100800 */
[----:B------:R1:W-:Y:S04]  /*fe20*/  STL [R1+0x258], R141 ;  /* 0x0002588d01007387 */ /* 0x0003e80000100800 */
[----:B------:R1:W-:Y:S04]  /*fe30*/  STL [R1+0x25c], R140 ;  /* 0x00025c8c01007387 */ /* 0x0003e80000100800 */
[----:B------:R1:W-:Y:S04]  /*fe40*/  STL [R1+0x260], R139 ;  /* 0x0002608b01007387 */ /* 0x0003e80000100800 */
[----:B------:R1:W-:Y:S04]  /*fe50*/  STL [R1+0x264], R138 ;  /* 0x0002648a01007387 */ /* 0x0003e80000100800 */
[----:B------:R-:W2:Y:S04]  /*fe60*/  LDL.LU R151, [R1+0x274] ;  /* 0x0002740001977983 */ /* 0x000ea80000300800 */
[----:B------:R1:W-:Y:S04]  /*fe70*/  STL [R1+0x268], R137 ;  /* 0x0002688901007387 */ /* 0x0003e80000100800 */
[----:B0-----:R-:W4:Y:S04]  /*fe80*/  LDL.LU R150, [R1+0x278] ;  /* 0x0002780001967983 */ /* 0x001f280000300800 */
[----:B------:R0:W-:Y:S04]  /*fe90*/  STL [R1+0x26c], R136 ;  /* 0x00026c8801007387 */ /* 0x0001e80000100800 */
[----:B------:R-:W3:Y:S04]  /*fea0*/  LDL.LU R149, [R1+0x27c] ;  /* 0x00027c0001957983 */ /* 0x000ee80000300800 */
[----:B------:R0:W-:Y:S04]  /*feb0*/  STL [R1+0x270], R0 ;  /* 0x0002700001007387 */ /* 0x0001e80000100800 */
[----:B-1----:R-:W3:Y:S04]  /*fec0*/  LDL.LU R148, [R1+0x280] ;  /* 0x0002800001947983 */ /* 0x002ee80000300800 */
        /* <DEDUP_REMOVED lines=11> */
[----:B0-----:R-:W3:Y:S04]  /*ff80*/  LDL.LU R136, [R1+0x2b0] ;  /* 0x0002b00001887983 */ /* 0x001ee80000300800 */
[----:B------:R-:W3:Y:S01]  /*ff90*/  LDL.LU R0, [R1+0x2b4] ;  /* 0x0002b40001007983 */ /* 0x000ee20000300800 */
[----:B--2---:R-:W-:-:S05]  /*ffa0*/  FADD R151, R33, R151 ;  /* 0x0000009721977221 */ /* 0x004fca0000000000 */
[----:B------:R0:W-:Y:S01]  /*ffb0*/  STL [R1+0x274], R151 ;  /* 0x0002749701007387 */ /* 0x0001e20000100800 */
[----:B----4-:R-:W-:-:S05]  /*ffc0*/  FADD R150, R34, R150 ;  /* 0x0000009622967221 */ /* 0x010fca0000000000 */
[----:B------:R1:W-:Y:S01]  /*ffd0*/  STL [R1+0x278], R150 ;  /* 0x0002789601007387 */ /* 0x0003e20000100800 */
[----:B---3--:R-:W-:-:S05]  /*ffe0*/  FADD R149, R35, R149 ;  /* 0x0000009523957221 */ /* 0x008fca0000000000 */
[----:B------:R2:W-:Y:S01]  /*fff0*/  STL [R1+0x27c], R149 ;  /* 0x00027c9501007387 */ /* 0x0005e20000100800 */
[----:B------:R-:W-:-:S01]  /*10000*/  FADD R148, R36, R148 ;  /* 0x0000009424947221 */ /* 0x000fc20000000000 */
[----:B------:R-:W-:-:S04]  /*10010*/  FADD R147, R37, R147 ;  /* 0x0000009325937221 */ /* 0x000fc80000000000 */
[----:B------:R3:W-:Y:S01]  /*10020*/  STL [R1+0x280], R148 ;  /* 0x0002809401007387 */ /* 0x0007e20000100800 */
[----:B------:R-:W-:-:S03]  /*10030*/  FADD R146, R38, R146 ;  /* 0x0000009226927221 */ /* 0x000fc60000000000 */
        /* <DEDUP_REMOVED lines=20> */
[----:B0-----:R-:W4:Y:S01]  /*10180*/  LDL.LU R151, [R1+0x2b8] ;  /* 0x0002b80001977983 */ /* 0x001f220000300800 */
[----:B------:R-:W-:-:S03]  /*10190*/  FADD R0, R49, R0 ;  /* 0x0000000031007221 */ /* 0x000fc60000000000 */
[----:B------:R0:W-:Y:S04]  /*101a0*/  STL [R1+0x2ac], R137 ;  /* 0x0002ac8901007387 */ /* 0x0001e80000100800 */
[----:B-1----:R-:W4:Y:S04]  /*101b0*/  LDL.LU R150, [R1+0x2bc] ;  /* 0x0002bc0001967983 */ /* 0x002f280000300800 */
[----:B------:R1:W-:Y:S04]  /*101c0*/  STL [R1+0x2b0], R136 ;  /* 0x0002b08801007387 */ /* 0x0003e80000100800 */
[----:B--2---:R-:W2:Y:S04]  /*101d0*/  LDL.LU R149, [R1+0x2c0] ;  /* 0x0002c00001957983 */ /* 0x004ea80000300800 */
[----:B------:R1:W-:Y:S04]  /*101e0*/  STL [R1+0x2b4], R0 ;  /* 0x0002b40001007387 */ /* 0x0003e80000100800 */
[----:B---3--:R-:W3:Y:S04]  /*101f0*/  LDL.LU R148, [R1+0x2c4] ;  /* 0x0002c40001947983 */ /* 0x008ee80000300800 */
[----:B----4-:R-:W4:Y:S04]  /*10200*/  LDL.LU R147, [R1+0x2c8] ;  /* 0x0002c80001937983 */ /* 0x010f280000300800 */
[----:B------:R-:W4:Y:S04]  /*10210*/  LDL.LU R146, [R1+0x2cc] ;  /* 0x0002cc0001927983 */ /* 0x000f280000300800 */
        /* <DEDUP_REMOVED lines=8> */
[----:B0-----:R-:W4:Y:S04]  /*102a0*/  LDL.LU R137, [R1+0x2f0] ;  /* 0x0002f00001897983 */ /* 0x001f280000300800 */
[----:B-1----:R-:W4:Y:S04]  /*102b0*/  LDL.LU R136, [R1+0x2f4] ;  /* 0x0002f40001887983 */ /* 0x002f280000300800 */
[----:B------:R-:W4:Y:S01]  /*102c0*/  LDL.LU R0, [R1+0x2f8] ;  /* 0x0002f80001007983 */ /* 0x000f220000300800 */
[----:B------:R-:W-:-:S01]  /*102d0*/  FADD R151, R50, R151 ;  /* 0x0000009732977221 */ /* 0x000fc20000000000 */
[----:B------:R-:W-:-:S04]  /*102e0*/  FADD R150, R51, R150 ;  /* 0x0000009633967221 */ /* 0x000fc80000000000 */
[----:B------:R0:W-:Y:S01]  /*102f0*/  STL [R1+0x2b8], R151 ;  /* 0x0002b89701007387 */ /* 0x0001e20000100800 */
[----:B--2---:R-:W-:-:S03]  /*10300*/  FADD R149, R52, R149 ;  /* 0x0000009534957221 */ /* 0x004fc60000000000 */
[----:B------:R1:W-:Y:S01]  /*10310*/  STL [R1+0x2bc], R150 ;  /* 0x0002bc9601007387 */ /* 0x0003e20000100800 */
[----:B---3--:R-:W-:-:S03]  /*10320*/  FADD R148, R53, R148 ;  /* 0x0000009435947221 */ /* 0x008fc60000000000 */
[----:B------:R2:W-:Y:S01]  /*10330*/  STL [R1+0x2c0], R149 ;  /* 0x0002c09501007387 */ /* 0x0005e20000100800 */
[----:B----4-:R-:W-:-:S03]  /*10340*/  FADD R147, R54, R147 ;  /* 0x0000009336937221 */ /* 0x010fc60000000000 */
        /* <DEDUP_REMOVED lines=198> */
[----:B------:R-:W-:Y:S01]  /*10fb0*/  STL [R1+0x3c8], R151 ;  /* 0x0003c89701007387 */ /* 0x000fe20000100800 */
[----:B--2---:R-:W-:-:S03]  /*10fc0*/  FADD R149, R120, R149 ;  /* 0x0000009578957221 */ /* 0x004fc60000000000 */
[----:B------:R-:W-:Y:S01]  /*10fd0*/  STL [R1+0x3cc], R150 ;  /* 0x0003cc9601007387 */ /* 0x000fe20000100800 */
[----:B---3--:R-:W-:-:S03]  /*10fe0*/  FADD R148, R121, R148 ;  /* 0x0000009479947221 */ /* 0x008fc60000000000 */
[----:B------:R-:W-:Y:S01]  /*10ff0*/  STL [R1+0x3d0], R149 ;  /* 0x0003d09501007387 */ /* 0x000fe20000100800 */
[----:B----4-:R-:W-:-:S03]  /*11000*/  FADD R147, R122, R147 ;  /* 0x000000937a937221 */ /* 0x010fc60000000000 */
[----:B------:R-:W-:Y:S01]  /*11010*/  STL [R1+0x3d4], R148 ;  /* 0x0003d49401007387 */ /* 0x000fe20000100800 */
[----:B------:R-:W-:-:S03]  /*11020*/  FADD R146, R123, R146 ;  /* 0x000000927b927221 */ /* 0x000fc60000000000 */
        /* <DEDUP_REMOVED lines=17> */
[----:B------:R-:W-:-:S01]  /*11140*/  FADD R137, R132, R137 ;  /* 0x0000008984897221 */ /* 0x000fc20000000000 */
[----:B------:R-:W-:Y:S02]  /*11150*/  FADD R136, R133, R136 ;  /* 0x0000008885887221 */ /* 0x000fe40000000000 */
[----:B------:R-:W-:Y:S04]  /*11160*/  STL [R1+0x3fc], R138 ;  /* 0x0003fc8a01007387 */ /* 0x000fe80000100800 */
[----:B------:R0:W-:Y:S04]  /*11170*/  STL [R1+0x404], R136 ;  /* 0x0004048801007387 */ /* 0x0001e80000100800 */
[----:B------:R1:W-:Y:S04]  /*11180*/  STL [R1+0x400], R137 ;  /* 0x0004008901007387 */ /* 0x0003e80000100800 */
[----:B0-----:R-:W2:Y:S01]  /*11190*/  LDL.LU R136, [R1+0x40c] ;  /* 0x00040c0001887983 */ /* 0x001ea20000300800 */
[----:B------:R-:W-:-:S03]  /*111a0*/  FADD R0, R134, R0 ;  /* 0x0000000086007221 */ /* 0x000fc60000000000 */
[----:B-1----:R-:W3:Y:S04]  /*111b0*/  LDL.LU R137, [R1+0x410] ;  /* 0x0004100001897983 */ /* 0x002ee80000300800 */
[----:B------:R-:W4:Y:S04]  /*111c0*/  LDL.LU R138, [R1+0x414] ;  /* 0x00041400018a7983 */ /* 0x000f280000300800 */
[----:B------:R0:W-:Y:S04]  /*111d0*/  STL [R1+0x408], R0 ;  /* 0x0004080001007387 */ /* 0x0001e80000100800 */
        /* <DEDUP_REMOVED lines=13> */
[----:B0-----:R-:W4:Y:S01]  /*112b0*/  LDL.LU R0, [R1+0x44c] ;  /* 0x00044c0001007983 */ /* 0x001f220000300800 */
[----:B--2---:R-:W-:-:S05]  /*112c0*/  FADD R136, R135, R136 ;  /* 0x0000008887887221 */ /* 0x004fca0000000000 */
[----:B------:R0:W-:Y:S04]  /*112d0*/  STL [R1+0x40c], R136 ;  /* 0x00040c8801007387 */ /* 0x0001e80000100800 */
[----:B0-----:R-:W3:Y:S02]  /*112e0*/  LDL.LU R136, [R1+0x4a4] ;  /* 0x0004a40001887983 */ /* 0x001ee40000300800 */
[----:B---3--:R-:W-:-:S05]  /*112f0*/  FADD R137, R136, R137 ;  /* 0x0000008988897221 */ /* 0x008fca0000000000 */
[----:B------:R0:W-:Y:S04]  /*11300*/  STL [R1+0x410], R137 ;  /* 0x0004108901007387 */ /* 0x0001e80000100800 */
[----:B0-----:R-:W4:Y:S02]  /*11310*/  LDL.LU R137, [R1+0x4a0] ;  /* 0x0004a00001897983 */ /* 0x001f240000300800 */
[----:B----4-:R-:W-:-:S05]  /*11320*/  FADD R138, R137, R138 ;  /* 0x0000008a898a7221 */ /* 0x010fca0000000000 */
[----:B------:R0:W-:Y:S04]  /*11330*/  STL [R1+0x414], R138 ;  /* 0x0004148a01007387 */ /* 0x0001e80000100800 */
[----:B0-----:R-:W2:Y:S02]  /*11340*/  LDL.LU R138, [R1+0x49c] ;  /* 0x00049c00018a7983 */ /* 0x001ea40000300800 */
[----:B--2---:R-:W-:-:S05]  /*11350*/  FADD R139, R138, R139 ;  /* 0x0000008b8a8b7221 */ /* 0x004fca0000000000 */
        /* <DEDUP_REMOVED lines=37> */
[----:B0-----:R-:W2:Y:S01]  /*115b0*/  LDL.LU R151, [R1+0x468] ;  /* 0x0004680001977983 */ /* 0x001ea20000300800 */
[----:B------:R-:W-:Y:S01]  /*115c0*/  UMOV UR6, URZ ;  /* 0x0000003f00067c82 */ /* 0x000fe20008000000 */
[----:B--2---:R-:W-:-:S05]  /*115d0*/  FADD R0, R0, R151 ;  /* 0x0000009700007221 */ /* 0x004fca0000000000 */
[----:B------:R0:W-:Y:S02]  /*115e0*/  STL [R1+0x44c], R0 ;  /* 0x00044c0001007387 */ /* 0x0001e40000100800 */
.L_x_24:
[----:B------:R-:W-:Y:S05]  /*115f0*/  @!P1 BRA `(.L_x_25) ;  /* 0x0000000000049947 */ /* 0x000fea0003800000 */
[----:B------:R-:W-:Y:S01]  /*11600*/  BPT.TRAP 0x1 ;  /* 0x000000040000795c */ /* 0x000fe20000300000 */
.L_x_25:
[----:B------:R-:W-:Y:S02]  /*11610*/  UISETP.GT.U32.AND UP0, UPT, UR13, 0x1, UPT ;  /* 0x000000010d00788c */ /* 0x000fe4000bf04070 */
[----:B------:R-:W-:-:S04]  /*11620*/  ULEA UR8, UR25, UR12, 0x3 ;  /* 0x0000000c19087291 */ /* 0x000fc8000f8e183f */
[----:B------:R-:W-:Y:S01]  /*11630*/  UIADD3 UR8, UR8, 0x28, URZ ;  /* 0x0000002808087890 */ /* 0x000fe2000fffe03f */
[----:B------:R-:W-:-:S03]  /*11640*/  PLOP3.LUT P0, PT, PT, PT, UP0, 0x80, 0x0 ;  /* 0x000000000000781c */ /* 0x000fc60003f0f008 */
[----:B------:R-:W-:-:S09]  /*11650*/  UPRMT UR8, URZ, 0x654, UR8 ;  /* 0x000006543f087896 */ /* 0x000fd20008000008 */
[----:B------:R-:W-:Y:S01]  /*11660*/  SYNCS.ARRIVE.TRANS64.RED.A1T0 RZ, [UR8], RZ ;  /* 0x000000ffffff79a7 */ /* 0x000fe20008100408 */
[----:B------:R-:W-:Y:S05]  /*11670*/  @P0 BRA `(.L_x_26) ;  /* 0x0000000000040947 */ /* 0x000fea0003800000 */
[----:B------:R-:W-:Y:S01]  /*11680*/  BPT.TRAP 0x1 ;  /* 0x000000040000795c */ /* 0x000fe20000300000 */
.L_x_26:
[----:B------:R-:W-:Y:S02]  /*11690*/  UISETP.GT.AND UP2, UPT, UR26, 0x1, UPT ;  /* 0x000000011a00788c */ /* 0x000fe4000bf44270 */
[----:B------:R-:W-:Y:S02]  /*116a0*/  UIADD3 UR23, UR23, 0x1, URZ ;  /* 0x0000000117177890 */ /* 0x000fe4000fffe03f */
[----:B------:R-:W-:Y:S02]  /*116b0*/  UIADD3 UR25, UR25, 0x1, URZ ;  /* 0x0000000119197890 */ /* 0x000fe4000fffe03f */
[----:B------:R-:W-:Y:S01]  /*116c0*/  PLOP3.LUT P0, PT, PT, PT, UP2, 0x80, 0x0 ;  /* 0x000000000000781c */ /* 0x000fe20003f0f028 */
[----:B------:R-:W-:Y:S02]  /*116d0*/  UISETP.NE.AND UP0, UPT, UR23, 0x5, UPT ;  /* 0x000000051700788c */ /* 0x000fe4000bf05270 */
[----:B------:R-:W-:Y:S02]  /*116e0*/  UIADD3 UR16, UR26, -0x1, URZ ;  /* 0xffffffff1a107890 */ /* 0x000fe4000fffe03f */
[----:B------:R-:W-:-:S02]  /*116f0*/  USEL UR8, URZ, 0x1, UP0 ;  /* 0x000000013f087887 */ /* 0x000fc40008000000 */
[----:B------:R-:W-:Y:S02]  /*11700*/  UISETP.NE.AND UP1, UPT, UR25, 0x5, UPT ;  /* 0x000000051900788c */ /* 0x000fe4000bf25270 */
[----:B------:R-:W-:Y:S02]  /*11710*/  ULOP3.LUT UR24, UR24, UR8, URZ, 0x3c, !UPT ;  /* 0x0000000818187292 */ /* 0x000fe4000f8e3c3f */
[----:B------:R-:W-:Y:S02]  /*11720*/  USEL UR23, UR23, URZ, UP0 ;  /* 0x0000003f17177287 */ /* 0x000fe40008000000 */
[----:B------:R-:W-:Y:S01]  /*11730*/  USEL UR25, UR25, URZ, UP1 ;  /* 0x0000003f19197287 */ /* 0x000fe20008800000 */
[----:B------:R-:W-:Y:S01]  /*11740*/  UMOV UR8, 0x1 ;  /* 0x0000000100087882 */ /* 0x000fe20000000000 */
[----:B------:R-:W-:Y:S01]  /*11750*/  UMOV UR26, UR16 ;  /* 0x00000010001a7c82 */ /* 0x000fe20008000000 */
[----:B------:R-:W-:Y:S09]  /*11760*/  @P0 BRA `(.L_x_27) ;  /* 0xffffff7400840947 */ /* 0x000ff2000383ffff */
.L_x_19:
[----:B------:R-:W-:-:S04]  /*11770*/  UISETP.NE.AND UP0, UPT, UR6, URZ, UPT ;  /* 0x0000003f0600728c */ /* 0x000fc8000bf05270 */
[----:B------:R-:W-:-:S06]  /*11780*/  USEL UR6, URZ, 0x1, !UP0 ;  /* 0x000000013f067887 */ /* 0x000fcc000c000000 */
[----:B------:R-:W-:-:S13]  /*11790*/  ISETP.NE.AND P0, PT, RZ, UR6, PT ;  /* 0x00000006ff007c0c */ /* 0x000fda000bf05270 */
[----:B------:R-:W-:Y:S05]  /*117a0*/  @!P0 BRA `(.L_x_28) ;  /* 0x0000003800188947 */ /* 0x000fea0003800000 */
[----:B------:R1:W-:Y:S04]  /*117b0*/  STL [R1+0x620], R41 ;  /* 0x0006202901007387 */ /* 0x0003e80000100800 */
[----:B-1----:R-:W3:Y:S04]  /*117c0*/  LDL.LU R41, [R1] ;  /* 0x0000000001297983 */ /* 0x002ee80000300800 */
[----:B------:R1:W-:Y:S04]  /*117d0*/  STL [R1+0x61c], R42 ;  /* 0x00061c2a01007387 */ /* 0x0003e80000100800 */
[----:B-1----:R-:W4:Y:S04]  /*117e0*/  LDL.LU R42, [R1+0x4] ;  /* 0x00000400012a7983 */ /* 0x002f280000300800 */
[----:B------:R1:W-:Y:S04]  /*117f0*/  STL [R1+0x618], R43 ;  /* 0x0006182b01007387 */ /* 0x0003e80000100800 */
[----:B-1----:R-:W2:Y:S04]  /*11800*/  LDL.LU R43, [R1+0x8] ;  /* 0x00000800012b7983 */ /* 0x002ea80000300800 */
        /* <DEDUP_REMOVED lines=146> */
[----:B0-----:R-:W2:Y:S04]  /*12130*/  LDL.LU R0, [R1+0x204] ;  /* 0x0002040001007983 */ /* 0x001ea80000300800 */
[----:B------:R0:W-:Y:S04]  /*12140*/  STL [R1+0x4f0], R117 ;  /* 0x0004f07501007387 */ /* 0x0001e80000100800 */
        /* <DEDUP_REMOVED lines=68> */
[----:B0-----:R-:W2:Y:S01]  /*12590*/  LDL.LU R151, [R1+0x130] ;  /* 0x0001300001977983 */ /* 0x001ea20000300800 */
[----:B---3-5:R-:W-:Y:S01]  /*125a0*/  FADD R2, R41, R2 ;  /* 0x0000000229027221 */ /* 0x028fe20000000000 */
[----:B----4-:R-:W-:Y:S01]  /*125b0*/  FADD R3, R42, R3 ;  /* 0x000000032a037221 */ /* 0x010fe20000000000 */
[----:B--2---:R-:W-:Y:S01]  /*125c0*/  FADD R4, R43, R4 ;  /* 0x000000042b047221 */ /* 0x004fe20000000000 */
[----:B------:R-:W2:Y:S01]  /*125d0*/  LDL.LU R41, [R1+0x620] ;  /* 0x0006200001297983 */ /* 0x000ea20000300800 */
[----:B------:R-:W-:Y:S01]  /*125e0*/  FADD R5, R44, R5 ;  /* 0x000000052c057221 */ /* 0x000fe20000000000 */
[----:B------:R-:W-:-:S02]  /*125f0*/  FADD R6, R45, R6 ;  /* 0x000000062d067221 */ /* 0x000fc40000000000 */
[----:B------:R-:W3:Y:S01]  /*12600*/  LDL.LU R42, [R1+0x61c] ;  /* 0x00061c00012a7983 */ /* 0x000ee20000300800 */
[----:B------:R-:W-:-:S03]  /*12610*/  FADD R7, R46, R7 ;  /* 0x000000072e077221 */ /* 0x000fc60000000000 */
[----:B------:R-:W4:Y:S01]  /*12620*/  LDL.LU R43, [R1+0x618] ;  /* 0x00061800012b7983 */ /* 0x000f220000300800 */
[----:B------:R-:W-:-:S03]  /*12630*/  FADD R8, R47, R8 ;  /* 0x000000082f087221 */ /* 0x000fc60000000000 */
[----:B------:R-:W2:Y:S01]  /*12640*/  LDL.LU R44, [R1+0x614] ;  /* 0x00061400012c7983 */ /* 0x000ea20000300800 */
[----:B------:R-:W-:-:S03]  /*12650*/  FADD R9, R48, R9 ;  /* 0x0000000930097221 */ /* 0x000fc60000000000 */
        /* <DEDUP_REMOVED lines=133> */
[----:B------:R-:W-:Y:S01]  /*12eb0*/  FADD R204, R115, R204 ;  /* 0x000000cc73cc7221 */ /* 0x000fe20000000000 */
[----:B------:R-:W-:Y:S02]  /*12ec0*/  FADD R118, R119, R118 ;  /* 0x0000007677767221 */ /* 0x000fe40000000000 */
[----:B------:R-:W2:Y:S01]  /*12ed0*/  LDL.LU R112, [R1+0x504] ;  /* 0x0005040001707983 */ /* 0x000ea20000300800 */
[----:B------:R-:W-:-:S03]  /*12ee0*/  FADD R205, R116, R205 ;  /* 0x000000cd74cd7221 */ /* 0x000fc60000000000 */
[----:B------:R-:W2:Y:S01]  /*12ef0*/  LDL.LU R113, [R1+0x500] ;  /* 0x0005000001717983 */ /* 0x000ea20000300800 */
[----:B------:R-:W-:-:S03]  /*12f00*/  FADD R0, R117, R0 ;  /* 0x0000000075007221 */ /* 0x000fc60000000000 */
[----:B------:R-:W2:Y:S01]  /*12f10*/  LDL.LU R114, [R1+0x4fc] ;  /* 0x0004fc0001727983 */ /* 0x000ea20000300800 */
[----:B------:R-:W-:-:S03]  /*12f20*/  FADD R208, R149, R208 ;  /* 0x000000d095d07221 */ /* 0x000fc60000000000 */
[----:B------:R-:W2:Y:S04]  /*12f30*/  LDL.LU R115, [R1+0x4f8] ;  /* 0x0004f80001737983 */ /* 0x000ea80000300800 */
[----:B------:R-:W2:Y:S01]  /*12f40*/  LDL.LU R116, [R1+0x4f4] ;  /* 0x0004f40001747983 */ /* 0x000ea20000300800 */
[----:B------:R-:W-:Y:S01]  /*12f50*/  FADD R207, R150, R207 ;  /* 0x000000cf96cf7221 */ /* 0x000fe20000000000 */
[----:B------:R-:W-:Y:S01]  /*12f60*/  FADD R206, R151, R206 ;  /* 0x000000ce97ce7221 */ /* 0x000fe20000000000 */
[----:B------:R-:W-:Y:S01]  /*12f70*/  FADD R237, R120, R237 ;  /* 0x000000ed78ed7221 */ /* 0x000fe20000000000 */
[----:B------:R-:W3:Y:S01]  /*12f80*/  LDL.LU R117, [R1+0x1b8] ;  /* 0x0001b80001757983 */ /* 0x000ee20000300800 */
[----:B------:R-:W-:Y:S01]  /*12f90*/  FADD R236, R121, R236 ;  /* 0x000000ec79ec7221 */ /* 0x000fe20000000000 */
[----:B------:R-:W-:Y:S01]  /*12fa0*/  FADD R235, R122, R235 ;  /* 0x000000eb7aeb7221 */ /* 0x000fe20000000000 */
[----:B------:R-:W-:Y:S01]  /*12fb0*/  FADD R234, R123, R234 ;  /* 0x000000ea7bea7221 */ /* 0x000fe20000000000 */
[----:B------:R-:W3:Y:S01]  /*12fc0*/  LDL.LU R149, [R1+0x208] ;  /* 0x0002080001957983 */ /* 0x000ee20000300800 */
[----:B------:R-:W-:Y:S01]  /*12fd0*/  FADD R233, R124, R233 ;  /* 0x000000e97ce97221 */ /* 0x000fe20000000000 */
[----:B------:R-:W-:Y:S01]  /*12fe0*/  FADD R232, R125, R232 ;  /* 0x000000e87de87221 */ /* 0x000fe20000000000 */
[----:B------:R-:W-:Y:S01]  /*12ff0*/  FADD R231, R126, R231 ;  /* 0x000000e77ee77221 */ /* 0x000fe20000000000 */
[----:B------:R0:W-:Y:S01]  /*13000*/  STL [R1+0x200], R118 ;  /* 0x0002007601007387 */ /* 0x0001e20000100800 */
[----:B------:R-:W-:Y:S01]  /*13010*/  FADD R230, R127, R230 ;  /* 0x000000e67fe67221 */ /* 0x000fe20000000000 */
        /* <DEDUP_REMOVED lines=8> */
[----:B0-----:R-:W4:Y:S01]  /*130a0*/  LDL.LU R118, [R1+0x1bc] ;  /* 0x0001bc0001767983 */ /* 0x001f220000300800 */
[----:B------:R-:W-:Y:S01]  /*130b0*/  FADD R215, R142, R215 ;  /* 0x000000d78ed77221 */ /* 0x000fe20000000000 */
[----:B------:R-:W-:Y:S01]  /*130c0*/  FADD R224, R133, R224 ;  /* 0x000000e085e07221 */ /* 0x000fe20000000000 */
[----:B------:R-:W-:Y:S01]  /*130d0*/  FADD R214, R143, R214 ;  /* 0x000000d68fd67221 */ /* 0x000fe20000000000 */
[----:B------:R0:W-:Y:S01]  /*130e0*/  STL [R1+0x204], R0 ;  /* 0x0002040001007387 */ /* 0x0001e20000100800 */
[----:B------:R-:W-:Y:S01]  /*130f0*/  FADD R223, R134, R223 ;  /* 0x000000df86df7221 */ /* 0x000fe20000000000 */
[----:B------:R-:W-:Y:S01]  /*13100*/  FADD R213, R144, R213 ;  /* 0x000000d590d57221 */ /* 0x000fe20000000000 */
[----:B------:R-:W-:Y:S01]  /*13110*/  FADD R222, R135, R222 ;  /* 0x000000de87de7221 */ /* 0x000fe20000000000 */
[----:B------:R-:W4:Y:S01]  /*13120*/  LDL.LU R150, [R1+0x20c] ;  /* 0x00020c0001967983 */ /* 0x000f220000300800 */
[----:B------:R-:W-:Y:S01]  /*13130*/  FADD R212, R145, R212 ;  /* 0x000000d491d47221 */ /* 0x000fe20000000000 */
[----:B------:R-:W-:Y:S01]  /*13140*/  FADD R221, R136, R221 ;  /* 0x000000dd88dd7221 */ /* 0x000fe20000000000 */
[----:B------:R-:W-:Y:S01]  /*13150*/  FADD R211, R146, R211 ;  /* 0x000000d392d37221 */ /* 0x000fe20000000000 */
[----:B------:R-:W2:Y:S01]  /*13160*/  LDL.LU R119, [R1+0x1c0] ;  /* 0x0001c00001777983 */ /* 0x000ea20000300800 */
[----:B------:R-:W-:Y:S01]  /*13170*/  FADD R220, R137, R220 ;  /* 0x000000dc89dc7221 */ /* 0x000fe20000000000 */
[----:B------:R-:W-:Y:S01]  /*13180*/  FADD R210, R147, R210 ;  /* 0x000000d293d27221 */ /* 0x000fe20000000000 */
[----:B------:R-:W-:Y:S01]  /*13190*/  FADD R219, R138, R219 ;  /* 0x000000db8adb7221 */ /* 0x000fe20000000000 */
[----:B------:R-:W2:Y:S01]  /*131a0*/  LDL.LU R151, [R1+0x210] ;  /* 0x0002100001977983 */ /* 0x000ea20000300800 */
[----:B------:R-:W-:-:S03]  /*131b0*/  FADD R209, R148, R209 ;  /* 0x000000d194d17221 */ /* 0x000fc60000000000 */
[----:B------:R-:W2:Y:S04]  /*131c0*/  LDL.LU R120, [R1+0x1c4] ;  /* 0x0001c40001787983 */ /* 0x000ea80000300800 */
[----:B0-----:R-:W2:Y:S04]  /*131d0*/  LDL.LU R0, [R1+0x214] ;  /* 0x0002140001007983 */ /* 0x001ea80000300800 */
        /* <DEDUP_REMOVED lines=28> */
[----:B---3--:R-:W-:-:S03]  /*133a0*/  FADD R149, R117, R149 ;  /* 0x0000009575957221 */ /* 0x008fc60000000000 */
[----:B------:R-:W3:Y:S04]  /*133b0*/  LDL.LU R117, [R1+0x4f0] ;  /* 0x0004f00001757983 */ /* 0x000ee80000300800 */
[----:B------:R0:W-:Y:S04]  /*133c0*/  STL [R1+0x208], R149 ;  /* 0x0002089501007387 */ /* 0x0001e80000100800 */
[----:B0-----:R-:W3:Y:S01]  /*133d0*/  LDL.LU R149, [R1+0x250] ;  /* 0x0002500001957983 */ /* 0x001ee20000300800 */
[----:B----4-:R-:W-:-:S03]  /*133e0*/  FADD R150, R118, R150 ;  /* 0x0000009676967221 */ /* 0x010fc60000000000 */
[----:B------:R-:W4:Y:S04]  /*133f0*/  LDL.LU R118, [R1+0x4ec] ;  /* 0x0004ec0001767983 */ /* 0x000f280000300800 */
[----:B------:R0:W-:Y:S01]  /*13400*/  STL [R1+0x20c], R150 ;  /* 0x00020c9601007387 */ /* 0x0001e20000100800 */
[----:B--2---:R-:W-:-:S03]  /*13410*/  FADD R151, R119, R151 ;  /* 0x0000009777977221 */ /* 0x004fc60000000000 */
[----:B0-----:R-:W2:Y:S04]  /*13420*/  LDL.LU R150, [R1+0x254] ;  /* 0x0002540001967983 */ /* 0x001ea80000300800 */
[----:B------:R-:W4:Y:S04]  /*13430*/  LDL.LU R119, [R1+0x4e8] ;  /* 0x0004e80001777983 */ /* 0x000f280000300800 */
[----:B------:R0:W-:Y:S04]  /*13440*/  STL [R1+0x210], R151 ;  /* 0x0002109701007387 */ /* 0x0001e80000100800 */
[----:B0-----:R-:W4:Y:S01]  /*13450*/  LDL.LU R151, [R1+0x258] ;  /* 0x0002580001977983 */ /* 0x001f220000300800 */
[----:B------:R-:W-:Y:S01]  /*13460*/  FADD R0, R120, R0 ;  /* 0x0000000078007221 */ /* 0x000fe20000000000 */
[----:B------:R-:W-:-:S02]  /*13470*/  FADD R122, R121, R122 ;  /* 0x0000007a797a7221 */ /* 0x000fc40000000000 */
[----:B------:R-:W4:Y:S01]  /*13480*/  LDL.LU R120, [R1+0x4e4] ;  /* 0x0004e40001787983 */ /* 0x000f220000300800 */
[----:B------:R-:W-:-:S03]  /*13490*/  FADD R124, R123, R124 ;  /* 0x0000007c7b7c7221 */ /* 0x000fc60000000000 */
[----:B------:R0:W-:Y:S01]  /*134a0*/  STL [R1+0x214], R0 ;  /* 0x0002140001007387 */ /* 0x0001e20000100800 */
[----:B------:R-:W-:-:S03]  /*134b0*/  FADD R126, R125, R126 ;  /* 0x0000007e7d7e7221 */ /* 0x000fc60000000000 */
[----:B0-----:R-:W4:Y:S04]  /*134c0*/  LDL.LU R0, [R1+0x25c] ;  /* 0x00025c0001007983 */ /* 0x001f280000300800 */
[----:B------:R-:W4:Y:S04]  /*134d0*/  LDL.LU R121, [R1+0x4e0] ;  /* 0x0004e00001797983 */ /* 0x000f280000300800 */
[----:B------:R0:W-:Y:S01]  /*134e0*/  STL [R1+0x218], R122 ;  /* 0x0002187a01007387 */ /* 0x0001e20000100800 */
[----:B------:R-:W-:Y:S01]  /*134f0*/  FADD R128, R127, R128 ;  /* 0x000000807f807221 */ /* 0x000fe20000000000 */
[----:B------:R-:W-:-:S02]  /*13500*/  FADD R139, R129, R139 ;  /* 0x0000008b818b7221 */ /* 0x000fc40000000000 */
[----:B0-----:R-:W4:Y:S04]  /*13510*/  LDL.LU R122, [R1+0x4dc] ;  /* 0x0004dc00017a7983 */ /* 0x001f280000300800 */
[----:B------:R-:W4:Y:S04]  /*13520*/  LDL.LU R123, [R1+0x4d8] ;  /* 0x0004d800017b7983 */ /* 0x000f280000300800 */
[----:B------:R0:W-:Y:S01]  /*13530*/  STL [R1+0x21c], R124 ;  /* 0x00021c7c01007387 */ /* 0x0001e20000100800 */
[----:B------:R-:W-:-:S03]  /*13540*/  FADD R140, R130, R140 ;  /* 0x0000008c828c7221 */ /* 0x000fc60000000000 */
        /* <DEDUP_REMOVED lines=34> */
[----:B------:R0:W-:Y:S04]  /*13770*/  STL [R1+0x240], R145 ;  /* 0x0002409101007387 */ /* 0x0001e80000100800 */
[----:B0-----:R-:W4:Y:S04]  /*13780*/  LDL.LU R145, [R1+0x278] ;  /* 0x0002780001917983 */ /* 0x001f280000300800 */
[----:B------:R-:W4:Y:S04]  /*13790*/  LDL.LU R136, [R1+0x4a4] ;  /* 0x0004a40001887983 */ /* 0x000f280000300800 */
[----:B------:R0:W-:Y:S04]  /*137a0*/  STL [R1+0x244], R146 ;  /* 0x0002449201007387 */ /* 0x0001e80000100800 */
[----:B0-----:R-:W4:Y:S04]  /*137b0*/  LDL.LU R146, [R1+0x27c] ;  /* 0x00027c0001927983 */ /* 0x001f280000300800 */
[----:B------:R-:W4:Y:S04]  /*137c0*/  LDL.LU R137, [R1+0x4a0] ;  /* 0x0004a00001897983 */ /* 0x000f280000300800 */
[----:B------:R0:W-:Y:S04]  /*137d0*/  STL [R1+0x248], R147 ;  /* 0x0002489301007387 */ /* 0x0001e80000100800 */
[----:B0-----:R-:W4:Y:S04]  /*137e0*/  LDL.LU R147, [R1+0x280] ;  /* 0x0002800001937983 */ /* 0x001f280000300800 */
[----:B------:R-:W4:Y:S01]  /*137f0*/  LDL.LU R138, [R1+0x49c] ;  /* 0x00049c00018a7983 */ /* 0x000f220000300800 */
[----:B---3--:R-:W-:-:S03]  /*13800*/  FADD R149, R24, R149 ;  /* 0x0000009518957221 */ /* 0x008fc60000000000 */
[----:B------:R0:W-:Y:S04]  /*13810*/  STL [R1+0x24c], R148 ;  /* 0x00024c9401007387 */ /* 0x0001e80000100800 */
[----:B0-----:R-:W3:Y:S04]  /*13820*/  LDL.LU R148, [R1+0x284] ;  /* 0x0002840001947983 */ /* 0x001ee80000300800 */
[----:B------:R0:W-:Y:S01]  /*13830*/  STL [R1+0x250], R149 ;  /* 0x0002509501007387 */ /* 0x0001e20000100800 */
[----:B--2---:R-:W-:-:S03]  /*13840*/  FADD R150, R25, R150 ;  /* 0x0000009619967221 */ /* 0x004fc60000000000 */
[----:B0-----:R-:W2:Y:S04]  /*13850*/  LDL.LU R149, [R1+0x288] ;  /* 0x0002880001957983 */ /* 0x001ea80000300800 */
[----:B------:R0:W-:Y:S04]  /*13860*/  STL [R1+0x254], R150 ;  /* 0x0002549601007387 */ /* 0x0001e80000100800 */
[----:B0-----:R-:W2:Y:S01]  /*13870*/  LDL.LU R150, [R1+0x28c] ;  /* 0x00028c0001967983 */ /* 0x001ea20000300800 */
[----:B----4-:R-:W-:-:S05]  /*13880*/  FADD R151, R26, R151 ;  /* 0x000000971a977221 */ /* 0x010fca0000000000 */
[----:B------:R0:W-:Y:S04]  /*13890*/  STL [R1+0x258], R151 ;  /* 0x0002589701007387 */ /* 0x0001e80000100800 */
[----:B0-----:R-:W4:Y:S01]  /*138a0*/  LDL.LU R151, [R1+0x290] ;  /* 0x0002900001977983 */ /* 0x001f220000300800 */
[----:B------:R-:W-:-:S03]  /*138b0*/  FADD R0, R27, R0 ;  /* 0x000000001b007221 */ /* 0x000fc60000000000 */
[----:B------:R-:W4:Y:S04]  /*138c0*/  LDL.LU R27, [R1+0x2c8] ;  /* 0x0002c800011b7983 */ /* 0x000f280000300800 */
[----:B------:R-:W4:Y:S04]  /*138d0*/  LDL.LU R26, [R1+0x2cc] ;  /* 0x0002cc00011a7983 */ /* 0x000f280000300800 */
[----:B------:R-:W4:Y:S04]  /*138e0*/  LDL.LU R25, [R1+0x2d0] ;  /* 0x0002d00001197983 */ /* 0x000f280000300800 */
[----:B------:R0:W-:Y:S04]  /*138f0*/  STL [R1+0x25c], R0 ;  /* 0x00025c0001007387 */ /* 0x0001e80000100800 */
[----:B------:R-:W4:Y:S04]  /*13900*/  LDL.LU R24, [R1+0x2d4] ;  /* 0x0002d40001187983 */ /* 0x000f280000300800 */
[----:B0-----:R-:W4:Y:S01]  /*13910*/  LDL.LU R0, [R1+0x2d8] ;  /* 0x0002d80001007983 */ /* 0x001f220000300800 */
[----:B------:R-:W-:-:S05]  /*13920*/  FADD R139, R28, R139 ;  /* 0x0000008b1c8b7221 */ /* 0x000fca0000000000 */
[----:B------:R0:W-:Y:S04]  /*13930*/  STL [R1+0x260], R139 ;  /* 0x0002608b01007387 */ /* 0x0001e80000100800 */
[----:B0-----:R-:W4:Y:S01]  /*13940*/  LDL.LU R139, [R1+0x498] ;  /* 0x00049800018b7983 */ /* 0x001f220000300800 */
[----:B------:R-:W-:-:S03]  /*13950*/  FADD R140, R29, R140 ;  /* 0x0000008c1d8c7221 */ /* 0x000fc60000000000 */
[----:B------:R-:W4:Y:S04]  /*13960*/  LDL.LU R28, [R1+0x2c4] ;  /* 0x0002c400011c7983 */ /* 0x000f280000300800 */
        /* <DEDUP_REMOVED lines=30> */
[----:B---3--:R-:W-:-:S03]  /*13b50*/  FADD R148, R37, R148 ;  /* 0x0000009425947221 */ /* 0x008fc60000000000 */
[----:B------:R-:W3:Y:S04]  /*13b60*/  LDL.LU R36, [R1+0x2a4] ;  /* 0x0002a40001247983 */ /* 0x000ee80000300800 */
[----:B------:R0:W-:Y:S01]  /*13b70*/  STL [R1+0x284], R148 ;  /* 0x0002849401007387 */ /* 0x0001e20000100800 */
[----:B--2---:R-:W-:-:S03]  /*13b80*/  FADD R149, R38, R149 ;  /* 0x0000009526957221 */ /* 0x004fc60000000000 */
[----:B0-----:R-:W2:Y:S04]  /*13b90*/  LDL.LU R148, [R1+0x474] ;  /* 0x0004740001947983 */ /* 0x001ea80000300800 */
[----:B------:R-:W2:Y:S04]  /*13ba0*/  LDL.LU R37, [R1+0x2a0] ;  /* 0x0002a00001257983 */ /* 0x000ea80000300800 */
[----:B------:R0:W-:Y:S01]  /*13bb0*/  STL [R1+0x288], R149 ;  /* 0x0002889501007387 */ /* 0x0001e20000100800 */
[----:B------:R-:W-:-:S03]  /*13bc0*/  FADD R150, R39, R150 ;  /* 0x0000009627967221 */ /* 0x000fc60000000000 */
[----:B0-----:R-:W2:Y:S04]  /*13bd0*/  LDL.LU R149, [R1+0x470] ;  /* 0x0004700001957983 */ /* 0x001ea80000300800 */
[----:B------:R-:W2:Y:S04]  /*13be0*/  LDL.LU R38, [R1+0x29c] ;  /* 0x00029c0001267983 */ /* 0x000ea80000300800 */
[----:B------:R0:W-:Y:S01]  /*13bf0*/  STL [R1+0x28c], R150 ;  /* 0x00028c9601007387 */ /* 0x0001e20000100800 */
[----:B----4-:R-:W-:-:S03]  /*13c00*/  FADD R151, R40, R151 ;  /* 0x0000009728977221 */ /* 0x010fc60000000000 */
[----:B0-----:R-:W4:Y:S04]  /*13c10*/  LDL.LU R150, [R1+0x46c] ;  /* 0x00046c0001967983 */ /* 0x001f280000300800 */
[----:B------:R-:W4:Y:S04]  /*13c20*/  LDL.LU R39, [R1+0x298] ;  /* 0x0002980001277983 */ /* 0x000f280000300800 */
[----:B------:R0:W-:Y:S04]  /*13c30*/  STL [R1+0x290], R151 ;  /* 0x0002909701007387 */ /* 0x0001e80000100800 */
[----:B0-----:R-:W4:Y:S04]  /*13c40*/  LDL.LU R151, [R1+0x468] ;  /* 0x0004680001977983 */ /* 0x001f280000300800 */
[----:B------:R-:W4:Y:S01]  /*13c50*/  LDL.LU R40, [R1+0x294] ;  /* 0x0002940001287983 */ /* 0x000f220000300800 */
        /* <DEDUP_REMOVED lines=13> */
[----:B---3--:R-:W-:Y:S01]  /*13d30*/  FADD R36, R45, R36 ;  /* 0x000000242d247221 */ /* 0x008fe20000000000 */
[----:B--2---:R-:W-:Y:S01]  /*13d40*/  FADD R37, R44, R37 ;  /* 0x000000252c257221 */ /* 0x004fe20000000000 */
[----:B------:R-:W-:Y:S01]  /*13d50*/  FADD R38, R43, R38 ;  /* 0x000000262b267221 */ /* 0x000fe20000000000 */
[----:B----4-:R-:W-:Y:S01]  /*13d60*/  FADD R39, R42, R39 ;  /* 0x000000272a277221 */ /* 0x010fe20000000000 */
[----:B------:R-:W-:-:S05]  /*13d70*/  FADD R40, R41, R40 ;  /* 0x0000002829287221 */ /* 0x000fca0000000000 */
[----:B------:R0:W-:Y:S04]  /*13d80*/  STL [R1+0x294], R40 ;  /* 0x0002942801007387 */ /* 0x0001e80000100800 */
        /* <DEDUP_REMOVED lines=14> */
[----:B------:R-:W4:Y:S04]  /*13e70*/  LDL.LU R53, [R1+0x2dc] ;  /* 0x0002dc0001357983 */ /* 0x000f280000300800 */
[----:B------:R4:W-:Y:S04]  /*13e80*/  STL [R1+0x2d0], R25 ;  /* 0x0002d01901007387 */ /* 0x0009e80000100800 */
[----:B------:R-:W4:Y:S04]  /*13e90*/  LDL.LU R52, [R1+0x2e0] ;  /* 0x0002e00001347983 */ /* 0x000f280000300800 */
[----:B------:R4:W-:Y:S04]  /*13ea0*/  STL [R1+0x2d4], R24 ;  /* 0x0002d41801007387 */ /* 0x0009e80000100800 */
        /* <DEDUP_REMOVED lines=14> */
[----:B--2---:R-:W2:Y:S04]  /*13f90*/  LDL.LU R38, [R1+0x318] ;  /* 0x0003180001267983 */ /* 0x004ea80000300800 */
        /* <DEDUP_REMOVED lines=14> */
[----:B------:R-:W4:Y:S01]  /*14080*/  LDL.LU R0, [R1+0x354] ;  /* 0x0003540001007983 */ /* 0x000f220000300800 */
[----:B------:R-:W-:Y:S01]  /*14090*/  FADD R53, R59, R53 ;  /* 0x000000353b357221 */ /* 0x000fe20000000000 */
        /* <DEDUP_REMOVED lines=242> */
[----:B------:R-:W-:Y:S01]  /*14fc0*/  FADD R24, R150, R24 ;  /* 0x0000001896187221 */ /* 0x000fe20000000000 */
[----:B------:R-:W-:-:S05]  /*14fd0*/  FADD R0, R0, R151 ;  /* 0x0000009700007221 */ /* 0x000fca0000000000 */
[----:B------:R1:W-:Y:S04]  /*14fe0*/  STL [R1+0x44c], R0 ;  /* 0x00044c0001007387 */ /* 0x0003e80000100800 */
[----:B------:R1:W-:Y:S04]  /*14ff0*/  STL [R1+0x444], R25 ;  /* 0x0004441901007387 */ /* 0x0003e80000100800 */
[----:B------:R1:W-:Y:S02]  /*15000*/  STL [R1+0x448], R24 ;  /* 0x0004481801007387 */ /* 0x0003e40000100800 */
.L_x_28:
[----:B01----:R-:W0:Y:S02]  /*15010*/  LDC R0, c[0x0][0x28c] ;  /* 0x0000a300ff007b82 */ /* 0x003e240000000800 */
[----:B0-----:R-:W-:-:S13]  /*15020*/  ISETP.GE.AND P0, PT, R0, 0x1, PT ;  /* 0x000000010000780c */ /* 0x001fda0003f06270 */
[----:B------:R-:W-:Y:S05]  /*15030*/  @!P0 BRA `(.L_x_29) ;  /* 0x0000000000488947 */ /* 0x000fea0003800000 */
[----:B------:R-:W-:-:S06]  /*15040*/  UISETP.NE.AND UP0, UPT, UR22, 0x3, UPT ;  /* 0x000000031600788c */ /* 0x000fcc000bf05270 */
[----:B------:R-:W-:-:S13]  /*15050*/  PLOP3.LUT P0, PT, PT, PT, UP0, 0x80, 0x0 ;  /* 0x000000000000781c */ /* 0x000fda0003f0f008 */
[----:B------:R-:W-:Y:S05]  /*15060*/  @!P0 BRA `(.L_x_30) ;  /* 0x0000000000048947 */ /* 0x000fea0003800000 */
[----:B------:R-:W-:Y:S01]  /*15070*/  BPT.TRAP 0x1 ;  /* 0x000000040000795c */ /* 0x000fe20000300000 */
.L_x_30:
[----:B------:R-:W-:-:S04]  /*15080*/  UISETP.LT.AND UP0, UPT, UR10, 0x1, UPT ;  /* 0x000000010a00788c */ /* 0x000fc8000bf01270 */
[----:B------:R-:W-:Y:S02]  /*15090*/  USEL UR8, UR10, 0x1, UP0 ;  /* 0x000000010a087887 */ /* 0x000fe40008000000 */
[----:B------:R-:W-:Y:S02]  /*150a0*/  UISETP.GT.U32.AND UP0, UPT, UR13, 0x1, UPT ;  /* 0x000000010d00788c */ /* 0x000fe4000bf04070 */
[----:B------:R-:W-:-:S04]  /*150b0*/  UIADD3 UR8, UR5, UR10, -UR8 ;  /* 0x0000000a05087290 */ /* 0x000fc8000fffe808 */
[----:B------:R-:W-:Y:S01]  /*150c0*/  UIMAD.WIDE.U32 UR6, UR8, -0x33333333, URZ ;  /* 0xcccccccd080678a5 */ /* 0x000fe2000f8e003f */
[----:B------:R-:W-:-:S03]  /*150d0*/  PLOP3.LUT P0, PT, PT, PT, UP0, 0x80, 0x0 ;  /* 0x000000000000781c */ /* 0x000fc60003f0f008 */
[----:B------:R-:W-:-:S04]  /*150e0*/  USHF.R.U32.HI UR6, URZ, 0x2, UR7 ;  /* 0x000000023f067899 */ /* 0x000fc80008011607 */
[----:B------:R-:W-:-:S04]  /*150f0*/  UIMAD UR8, UR6, -0x5, UR8 ;  /* 0xfffffffb060878a4 */ /* 0x000fc8000f8e0208 */
[----:B------:R-:W-:-:S04]  /*15100*/  ULEA UR8, UR8, UR12, 0x3 ;  /* 0x0000000c08087291 */ /* 0x000fc8000f8e183f */
[----:B------:R-:W-:-:S04]  /*15110*/  UIADD3 UR8, UR8, 0x28, URZ ;  /* 0x0000002808087890 */ /* 0x000fc8000fffe03f */
[----:B------:R-:W-:-:S09]  /*15120*/  UPRMT UR8, URZ, 0x654, UR8 ;  /* 0x000006543f087896 */ /* 0x000fd20008000008 */
[----:B------:R-:W-:Y:S01]  /*15130*/  SYNCS.ARRIVE.TRANS64.RED.A1T0 RZ, [UR8], RZ ;  /* 0x000000ffffff79a7 */ /* 0x000fe20008100408 */
[----:B------:R-:W-:Y:S05]  /*15140*/  @P0 BRA `(.L_x_29) ;  /* 0x0000000000040947 */ /* 0x000fea0003800000 */
[----:B------:R-:W-:Y:S01]  /*15150*/  BPT.TRAP 0x1 ;  /* 0x000000040000795c */ /* 0x000fe20000300000 */
.L_x_29:
[----:B------:R-:W3:Y:S01]  /*15160*/  LDL.LU R28, [R1+0x45c] ;  /* 0x00045c00011c7983 */ /* 0x000ee20000300800 */
[----:B------:R-:W0:Y:S01]  /*15170*/  LDC R25, c[0x0][0x288] ;  /* 0x0000a200ff197b82 */ /* 0x000e220000000800 */
[----:B------:R-:W1:Y:S01]  /*15180*/  S2R R27, SR_TID.X ;  /* 0x00000000001b7919 */ /* 0x000e620000002100 */
[----:B------:R-:W-:Y:S01]  /*15190*/  UIADD3 UR8, UR10, UR5, URZ ;  /* 0x000000050a087290 */ /* 0x000fe2000fffe03f */
[----:B------:R-:W-:Y:S01]  /*151a0*/  ULDC UR6, c[0x0][0x284] ;  /* 0x0000a10000067ab9 */ /* 0x000fe20000000800 */
[----:B------:R-:W4:Y:S01]  /*151b0*/  LDL.LU R26, [R1+0x458] ;  /* 0x00045800011a7983 */ /* 0x000f220000300800 */
[----:B------:R-:W-:Y:S01]  /*151c0*/  USHF.R.S32.HI UR11, URZ, 0x1f, UR9 ;  /* 0x0000001f3f0b7899 */ /* 0x000fe20008011409 */
[----:B------:R-:W-:Y:S01]  /*151d0*/  IMAD.MOV.U32 R41, RZ, RZ, -0x1 ;  /* 0xffffffffff297424 */ /* 0x000fe200078e00ff */
[----:B------:R-:W-:Y:S01]  /*151e0*/  UISETP.GT.U32.AND UP0, UPT, UR8, 0x4, UPT ;  /* 0x000000040800788c */ /* 0x000fe2000bf04070 */
[----:B------:R-:W-:Y:S01]  /*151f0*/  ULDC.64 UR16, c[0x0][0x5d0] ;  /* 0x0001740000107ab9 */ /* 0x000fe20000000a00 */
[----:B------:R-:W-:-:S02]  /*15200*/  UISETP.GE.U32.AND UP1, UPT, UR10, 0x5, UPT ;  /* 0x000000050a00788c */ /* 0x000fc4000bf26070 */
[----:B------:R-:W-:Y:S02]  /*15210*/  UIMAD UR5, UR11, UR16, URZ ;  /* 0x000000100b0572a4 */ /* 0x000fe4000f8e023f */
[----:B------:R-:W-:Y:S01]  /*15220*/  UISETP.LT.U32.AND UP0, UPT, UR10, 0x5, UP0 ;  /* 0x000000050a00788c */ /* 0x000fe20008701070 */
[C---:B-1----:R-:W-:Y:S01]  /*15230*/  LOP3.LUT R24, R27.reuse, 0x3, RZ, 0xc0, !PT ;  /* 0x000000031b187812 */ /* 0x042fe200078ec0ff */
[----:B------:R-:W-:Y:S01]  /*15240*/  IMAD.SHL.U32 R32, R27, 0x2, RZ ;  /* 0x000000021b207824 */ /* 0x000fe200078e00ff */
[----:B------:R-:W-:-:S03]  /*15250*/  SHF.R.U32.HI R34, RZ, 0x7, R27 ;  /* 0x00000007ff227819 */ /* 0x000fc6000001161b */
[----:B0-----:R-:W-:Y:S01]  /*15260*/  IMAD R24, R24, -0x2, R25 ;  /* 0xfffffffe18187824 */ /* 0x001fe200078e0219 */
[----:B------:R-:W-:Y:S02]  /*15270*/  LOP3.LUT R34, R34, 0x1, RZ, 0xc0, !PT ;  /* 0x0000000122227812 */ /* 0x000fe400078ec0ff */
[----:B------:R-:W-:-:S03]  /*15280*/  LOP3.LUT R32, R32, 0x6, RZ, 0xc0, !PT ;  /* 0x0000000620207812 */ /* 0x000fc600078ec0ff */
[----:B------:R-:W-:Y:S02]  /*15290*/  IMAD.SHL.U32 R35, R34, 0x40, RZ ;  /* 0x0000004022237824 */ /* 0x000fe400078e00ff */
[----:B---3--:R-:W-:-:S04]  /*152a0*/  IMAD.WIDE R36, R28, 0x100, RZ ;  /* 0x000001001c247825 */ /* 0x008fc800078e02ff */
[----:B----4-:R-:W-:Y:S01]  /*152b0*/  IMAD.SHL.U32 R0, R26, 0x100, RZ ;  /* 0x000001001a007824 */ /* 0x010fe200078e00ff */
[----:B------:R-:W-:Y:S01]  /*152c0*/  PRMT R32, R32, 0x6540, R26 ;  /* 0x0000654020207816 */ /* 0x000fe2000000001a */
[----:B------:R-:W-:-:S03]  /*152d0*/  IMAD.U32 R26, RZ, RZ, UR16 ;  /* 0x00000010ff1a7e24 */ /* 0x000fc6000f8e00ff */
[----:B------:R-:W-:Y:S01]  /*152e0*/  ISETP.GE.AND P0, PT, R0, R25, PT ;  /* 0x000000190000720c */ /* 0x000fe20003f06270 */
[----:B------:R-:W-:Y:S01]  /*152f0*/  IMAD.IADD R0, R24, 0x1, -R0 ;  /* 0x0000000118007824 */ /* 0x000fe200078e0a00 */
[----:B------:R-:W-:Y:S02]  /*15300*/  SHF.R.U32.HI R24, RZ, 0x2, R27 ;  /* 0x00000002ff187819 */ /* 0x000fe4000001161b */
[----:B------:R-:W-:Y:S02]  /*15310*/  LOP3.LUT R25, R27, 0x60, RZ, 0xc0, !PT ;  /* 0x000000601b197812 */ /* 0x000fe400078ec0ff */
[----:B------:R-:W-:Y:S02]  /*15320*/  LOP3.LUT R24, R24, 0x7, RZ, 0xc0, !PT ;  /* 0x0000000718187812 */ /* 0x000fe400078ec0ff */
[----:B------:R-:W-:Y:S02]  /*15330*/  SHF.R.U32.HI R25, RZ, 0x1, R25 ;  /* 0x00000001ff197819 */ /* 0x000fe40000011619 */
[----:B------:R-:W-:-:S02]  /*15340*/  LOP3.LUT R35, R35, 0x40, R24, 0xe2, !PT ;  /* 0x0000004023237812 */ /* 0x000fc400078ee218 */
[----:B------:R-:W-:Y:S02]  /*15350*/  IADD3 R24, RZ, -R25, -R24 ;  /* 0x80000019ff187210 */ /* 0x000fe40007ffe818 */
[----:B------:R-:W-:Y:S02]  /*15360*/  SHF.R.S32.HI R33, RZ, 0x1f, R32 ;  /* 0x0000001fff217819 */ /* 0x000fe40000011420 */
[----:B------:R-:W-:Y:S01]  /*15370*/  LOP3.LUT R35, R36, R35, R25, 0xfe, !PT ;  /* 0x0000002324237212 */ /* 0x000fe200078efe19 */
[----:B------:R-:W-:Y:S02]  /*15380*/  IMAD R34, R34, -0x40, R24 ;  /* 0xffffffc022227824 */ /* 0x000fe400078e0218 */
[----:B------:R-:W-:Y:S02]  /*15390*/  IMAD.SHL.U32 R24, R28, 0x100, RZ ;  /* 0x000001001c187824 */ /* 0x000fe400078e00ff */
[----:B------:R-:W-:-:S03]  /*153a0*/  IMAD.WIDE.U32 R26, R26, UR9, R32 ;  /* 0x000000091a1a7c25 */ /* 0x000fc6000f8e0020 */
[C---:B------:R-:W-:Y:S02]  /*153b0*/  IADD3 R34, -R24.reuse, UR6, R34 ;  /* 0x0000000618227c10 */ /* 0x040fe4000fffe122 */
[----:B------:R-:W-:Y:S01]  /*153c0*/  ISETP.GE.OR P0, PT, R24, UR6, P0 ;  /* 0x0000000618007c0c */ /* 0x000fe20008706670 */
[----:B------:R-:W-:-:S04]  /*153d0*/  UIMAD.WIDE.U32 UR6, UR8, -0x33333333, URZ ;  /* 0xcccccccd080678a5 */ /* 0x000fc8000f8e003f */
[----:B------:R-:W-:Y:S02]  /*153e0*/  USHF.R.U32.HI UR6, URZ, 0x2, UR7 ;  /* 0x000000023f067899 */ /* 0x000fe40008011607 */
[----:B------:R-:W-:Y:S02]  /*153f0*/  UIMAD UR7, UR9, UR17, UR5 ;  /* 0x00000011090772a4 */ /* 0x000fe4000f8e0205 */
[----:B------:R-:W-:-:S04]  /*15400*/  USEL UR5, URZ, 0x1, !UP0 ;  /* 0x000000013f057887 */ /* 0x000fc8000c000000 */
[----:B------:R-:W-:Y:S01]  /*15410*/  ULOP3.LUT UR4, UR4, UR5, URZ, 0x3c, !UPT ;  /* 0x0000000504047292 */ /* 0x000fe2000f8e3c3f */
[----:B------:R-:W-:Y:S01]  /*15420*/  VIADD R27, R27, UR7 ;  /* 0x000000071b1b7c36 */ /* 0x000fe20008000000 */
[----:B------:R-:W-:Y:S02]  /*15430*/  UIMAD UR5, UR6, -0x5, UR8 ;  /* 0xfffffffb060578a4 */ /* 0x000fe4000f8e0208 */
[----:B------:R-:W-:Y:S01]  /*15440*/  @UP1 ULOP3.LUT UR4, UR4, 0x1, UR6, 0x78, !UPT ;  /* 0x0000000104041892 */ /* 0x000fe2000f8e7806 */
[----:B------:R-:W-:Y:S11]  /*15450*/  @P0 BRA `(.L_x_31) ;  /* 0x0000012400ac0947 */ /* 0x000ff60003800000 */
[----:B------:R-:W0:Y:S01]  /*15460*/  LDC.64 R28, c[0x0][0x5c8] ;  /* 0x00017200ff1c7b82 */ /* 0x000e220000000a00 */
[----:B------:R-:W-:Y:S01]  /*15470*/  ULDC.64 UR6, c[0x0][0x5c0] ;  /* 0x0001700000067ab9 */ /* 0x000fe20000000a00 */
[----:B------:R-:W-:Y:S01]  /*15480*/  BSSY B0, `(.L_x_31) ;  /* 0x0001268000007945 */ /* 0x000fe20003800000 */
[-C--:B0-----:R-:W-:Y:S01]  /*15490*/  IMAD R24, R37, R28.reuse, RZ ;  /* 0x0000001c25187224 */ /* 0x081fe200078e02ff */
[----:B------:R-:W-:Y:S01]  /*154a0*/  SHF.L.U64.HI R38, R28, 0x3, R29 ;  /* 0x000000031c267819 */ /* 0x000fe2000001021d */
[----:B------:R-:W-:-:S04]  /*154b0*/  IMAD.WIDE.U32 R26, R35, R28, R26 ;  /* 0x0000001c231a7225 */ /* 0x000fc800078e001a */
[----:B------:R-:W-:Y:S01]  /*154c0*/  IMAD R24, R35, R29, R24 ;  /* 0x0000001d23187224 */ /* 0x000fe200078e0218 */
[C---:B------:R-:W-:Y:S01]  /*154d0*/  LEA R30, P2, R28.reuse, R26, 0x7 ;  /* 0x0000001a1c1e7211 */ /* 0x040fe200078438ff */
[----:B------:R-:W-:Y:S02]  /*154e0*/  IMAD.SHL.U32 R25, R28, 0x8, RZ ;  /* 0x000000081c197824 */ /* 0x000fe400078e00ff */
[----:B------:R-:W-:Y:S01]  /*154f0*/  IMAD.IADD R27, R27, 0x1, R24 ;  /* 0x000000011b1b7824 */ /* 0x000fe200078e0218 */
[C---:B------:R-:W-:Y:S02]  /*15500*/  IADD3 R24, P5, R26.reuse, UR6, RZ ;  /* 0x000000061a187c10 */ /* 0x040fe4000ffbe0ff */
[----:B------:R-:W-:Y:S02]  /*15510*/  IADD3 R26, P0, P1, R26, UR6, R25 ;  /* 0x000000061a1a7c10 */ /* 0x000fe4000f91e019 */
[----:B------:R-:W-:Y:S02]  /*15520*/  LEA.HI.X R31, R28, R27, R29, 0x7, P2 ;  /* 0x0000001b1c1f7211 */ /* 0x000fe400010f3c1d */
[----:B------:R-:W-:-:S02]  /*15530*/  IADD3 R28, P2, P3, R30, UR6, R25 ;  /* 0x000000061e1c7c10 */ /* 0x000fc4000fb5e019 */
[----:B------:R-:W-:Y:S02]  /*15540*/  IADD3.X R25, R27, UR7, RZ, P5, !PT ;  /* 0x000000071b197c10 */ /* 0x000fe4000affe4ff */
[----:B------:R-:W-:Y:S02]  /*15550*/  FSETP.NEU.AND P5, PT, RZ, UR21, PT ;  /* 0x00000015ff007c0b */ /* 0x000fe4000bfad000 */
[----:B------:R-:W-:Y:S02]  /*15560*/  IADD3 R30, P6, R30, UR6, RZ ;  /* 0x000000061e1e7c10 */ /* 0x000fe4000ffde0ff */
[--C-:B------:R-:W-:Y:S02]  /*15570*/  IADD3.X R29, R31, UR7, R38.reuse, P2, P3 ;  /* 0x000000071f1d7c10 */ /* 0x100fe400097e6426 */
[----:B------:R-:W-:Y:S02]  /*15580*/  IADD3.X R27, R27, UR7, R38, P0, P1 ;  /* 0x000000071b1b7c10 */ /* 0x000fe400087e2426 */
[----:B------:R-:W-:-:S05]  /*15590*/  IADD3.X R31, R31, UR7, RZ, P6, !PT ;  /* 0x000000071f1f7c10 */ /* 0x000fca000b7fe4ff */
[----:B------:R-:W-:Y:S05]  /*155a0*/  @!P5 BRA `(.L_x_32) ;  /* 0x000000d800f4d947 */ /* 0x000fea0003800000 */
[----:B------:R-:W-:Y:S01]  /*155b0*/  ULDC.64 UR6, c[0x0][0x5b8] ;  /* 0x00016e0000067ab9 */ /* 0x000fe20000000a00 */
[----:B------:R-:W-:Y:S01]  /*155c0*/  BSSY B1, `(.L_x_33) ;  /* 0x0000013000017945 */ /* 0x000fe20003800000 */
[----:B------:R-:W-:Y:S01]  /*155d0*/  IMAD.U32 R38, RZ, RZ, UR6 ;  /* 0x00000006ff267e24 */ /* 0x000fe2000f8e00ff */
[----:B------:R-:W-:-:S03]  /*155e0*/  UIMAD UR6, UR11, UR6, URZ ;  /* 0x000000060b0672a4 */ /* 0x000fc6000f8e023f */
[----:B------:R-:W-:Y:S01]  /*155f0*/  IMAD.WIDE.U32 R32, R38, UR9, R32 ;  /* 0x0000000926207c25 */ /* 0x000fe2000f8e0020 */
[----:B------:R-:W-:-:S03]  /*15600*/  UIMAD UR6, UR9, UR7, UR6 ;  /* 0x00000007090672a4 */ /* 0x000fc6000f8e0206 */
[----:B------:R-:W-:Y:S01]  /*15610*/  IMAD.MOV.U32 R38, RZ, RZ, R32 ;  /* 0x000000ffff267224 */ /* 0x000fe200078e0020 */
[----:B------:R-:W-:Y:S02]  /*15620*/  ULDC.64 UR8, c[0x0][0x5a8] ;  /* 0x00016a0000087ab9 */ /* 0x000fe40000000a00 */
[----:B------:R-:W-:Y:S01]  /*15630*/  VIADD R39, R33, UR6 ;  /* 0x0000000621277c36 */ /* 0x000fe20008000000 */
[----:B------:R-:W-:Y:S02]  /*15640*/  ULDC.64 UR6, c[0x0][0x5b0] ;  /* 0x00016c0000067ab9 */ /* 0x000fe40000000a00 */
[----:B------:R-:W-:Y:S02]  /*15650*/  IMAD R40, R37, UR6, RZ ;  /* 0x0000000625287c24 */ /* 0x000fe4000f8e02ff */
[----:B------:R-:W-:-:S04]  /*15660*/  IMAD.WIDE.U32 R32, R35, UR6, R38 ;  /* 0x0000000623207c25 */ /* 0x000fc8000f8e0026 */
[----:B------:R-:W-:Y:S01]  /*15670*/  IMAD R40, R35, UR7, R40 ;  /* 0x0000000723287c24 */ /* 0x000fe2000f8e0228 */
[----:B------:R-:W-:-:S04]  /*15680*/  IADD3 R32, P0, R32, UR8, RZ ;  /* 0x0000000820207c10 */ /* 0x000fc8000ff1e0ff */
[--C-:B------:R-:W-:Y:S02]  /*15690*/  IADD3.X R33, R33, UR9, R40.reuse, P0, !PT ;  /* 0x0000000921217c10 */ /* 0x100fe400087fe428 */
[----:B------:R-:W-:Y:S02]  /*156a0*/  ISETP.GE.AND P0, PT, R34, 0x1, PT ;  /* 0x000000012200780c */ /* 0x000fe40003f06270 */
[----:B------:R-:W-:Y:S02]  /*156b0*/  PRMT R40, RZ, 0x7610, R40 ;  /* 0x00007610ff287816 */ /* 0x000fe40000000028 */
[----:B------:R-:W-:-:S13]  /*156c0*/  ISETP.LT.OR P1, PT, R0, 0x1, !P0 ;  /* 0x000000010000780c */ /* 0x000fda0004721670 */
[----:B------:R-:W-:Y:S05]  /*156d0*/  @P1 BRA `(.L_x_34) ;  /* 0x0000000000041947 */ /* 0x000fea0003800000 */
[----:B------:R0:W5:Y:S02]  /*156e0*/  LDG.E.U8 R40, desc[UR14][R32.64] ;  /* 0x0000000e20287981 */ /* 0x000164000c1e1100 */
.L_x_34:
[----:B------:R-:W-:Y:S05]  /*156f0*/  BSYNC B1 ;  /* 0x0000000000017941 */ /* 0x000fea0003800000 */
.L_x_33:
[----:B-----5:R-:W-:Y:S01]  /*15700*/  LOP3.LUT R40, R40, 0xff, RZ, 0xc0, !PT ;  /* 0x000000ff28287812 */ /* 0x020fe200078ec0ff */
[----:B------:R-:W-:Y:S03]  /*15710*/  BSSY B1, `(.L_x_35) ;  /* 0x000000b000017945 */ /* 0x000fe60003800000 */
[----:B------:R-:W-:-:S05]  /*15720*/  F2FP.F16.E5M2.UNPACK_B R40, R40 ;  /* 0x00000028ff28723e */ /* 0x000fca00020004ff */
[----:B------:R-:W-:-:S05]  /*15730*/  HADD2.F32 R40, -RZ, R40.H0_H0 ;  /* 0x20000028ff287230 */ /* 0x000fca0000004100 */
[----:B------:R-:W-:-:S04]  /*15740*/  FMUL R40, R40, UR21 ;  /* 0x0000001528287c20 */ /* 0x000fc80008400000 */
[----:B------:R-:W-:-:S05]  /*15750*/  FFMA R2, R2, UR20, R40 ;  /* 0x0000001402027c23 */ /* 0x000fca0008000028 */
[----:B------:R-:W-:-:S05]  /*15760*/  F2FP.SATFINITE.E5M2.F32.PACK_AB_MERGE_C R2, RZ, R2, RZ ;  /* 0x00000002ff02723e */ /* 0x000fca00048060ff */
[----:B------:R1:W-:Y:S01]  /*15770*/  @!P1 STG.E.U8 desc[UR14][R24.64], R2 ;  /* 0x0000000218009986 */ /* 0x0003e2000c10110e */
[----:B------:R-:W-:Y:S02]  /*15780*/  ISETP.LT.OR P1, PT, R0, 0x2, !P0 ;  /* 0x000000020000780c */ /* 0x000fe40004721670 */
[----:B-1----:R-:W-:-:S11]  /*15790*/  PRMT R2, RZ, 0x7610, R2 ;  /* 0x00007610ff027816 */ /* 0x002fd60000000002 */
[----:B------:R-:W-:Y:S05]  /*157a0*/  @P1 BRA `(.L_x_36) ;  /* 0x0000000000041947 */ /* 0x000fea0003800000 */
[----:B------:R1:W5:Y:S02]  /*157b0*/  LDG.E.U8 R2, desc[UR14][R32.64+0x1] ;  /* 0x0000010e20027981 */ /* 0x000364000c1e1100 */
.L_x_36:
[----:B------:R-:W-:Y:S05]  /*157c0*/  BSYNC B1 ;  /* 0x0000000000017941 */ /* 0x000fea0003800000 */
.L_x_35:
        /* <DEDUP_REMOVED lines=8> */
[----:B------:R-:W-:-:S05]  /*15850*/  IADD3 R2, P1, R35, 0x8, RZ ;  /* 0x0000000823027810 */ /* 0x000fca0007f3e0ff */
[----:B---3--:R-:W-:-:S04]  /*15860*/  IMAD.X R3, RZ, RZ, R37, P1 ;  /* 0x000000ffff037224 */ /* 0x008fc800008e0625 */
[----:B------:R-:W-:-:S04]  /*15870*/  IMAD R3, R3, UR6, RZ ;  /* 0x0000000603037c24 */ /* 0x000fc8000f8e02ff */
[C---:B------:R-:W-:Y:S02]  /*15880*/  IMAD R40, R2.reuse, UR7, R3 ;  /* 0x0000000702287c24 */ /* 0x040fe4000f8e0203 */
[----:B------:R-:W-:-:S03]  /*15890*/  IMAD.WIDE.U32 R2, R2, UR6, R38 ;  /* 0x0000000602027c25 */ /* 0x000fc6000f8e0026 */
[----:B------:R-:W-:-:S04]  /*158a0*/  IADD3 R2, P1, R2, UR8, RZ ;  /* 0x0000000802027c10 */ /* 0x000fc8000ff3e0ff */
[--C-:B------:R-:W-:Y:S02]  /*158b0*/  IADD3.X R3, R3, UR9, R40.reuse, P1, !PT ;  /* 0x0000000903037c10 */ /* 0x100fe40008ffe428 */
[----:B------:R-:W-:Y:S02]  /*158c0*/  ISETP.GE.AND P1, PT, R34, 0x9, PT ;  /* 0x000000092200780c */ /* 0x000fe40003f26270 */
[----:B------:R-:W-:Y:S02]  /*158d0*/  PRMT R40, RZ, 0x7610, R40 ;  /* 0x00007610ff287816 */ /* 0x000fe40000000028 */
[----:B------:R-:W-:-:S13]  /*158e0*/  ISETP.LT.OR P2, PT, R0, 0x1, !P1 ;  /* 0x000000010000780c */ /* 0x000fda0004f41670 */
[----:B------:R-:W-:Y:S05]  /*158f0*/  @P2 BRA `(.L_x_38) ;  /* 0x0000000000042947 */ /* 0x000fea0003800000 */
[----:B------:R3:W5:Y:S02]  /*15900*/  LDG.E.U8 R40, desc[UR14][R2.64] ;  /* 0x0000000e02287981 */ /* 0x000764000c1e1100 */
.L_x_38:
[----:B------:R-:W-:Y:S05]  /*15910*/  BSYNC B1 ;  /* 0x0000000000017941 */ /* 0x000fea0003800000 */
.L_x_37:
        /* <DEDUP_REMOVED lines=9> */
[----:B----4-:R-:W-:-:S11]  /*159b0*/  PRMT R4, RZ, 0x7610, R4 ;  /* 0x00007610ff047816 */ /* 0x010fd60000000004 */
[----:B------:R-:W-:Y:S05]  /*159c0*/  @P2 BRA `(.L_x_40) ;  /* 0x0000000000042947 */ /* 0x000fea0003800000 */
[----:B------:R4:W5:Y:S02]  /*159d0*/  LDG.E.U8 R4, desc[UR14][R2.64+0x1] ;  /* 0x0000010e02047981 */ /* 0x000964000c1e1100 */
.L_x_40:
[----:B------:R-:W-:Y:S05]  /*159e0*/  BSYNC B1 ;  /* 0x0000000000017941 */ /* 0x000fea0003800000 */
.L_x_39:
[----:B-----5:R-:W-:Y:S01]  /*159f0*/  LOP3.LUT R4, R4, 0xff, RZ, 0xc0, !PT ;  /* 0x000000ff04047812 */ /* 0x020fe200078ec0ff */
[----:B------:R-:W-:Y:S01]  /*15a00*/  BSSY B1, `(.L_x_41) ;  /* 0x000000b000017945 */ /* 0x000fe20003800000 */
[----:B------:R-:W-:Y:S02]  /*15a10*/  ISETP.LT.OR P3, PT, R0, 0x9, !P0 ;  /* 0x000000090000780c */ /* 0x000fe40004761670 */
[----:B------:R-:W-:-:S05]  /*15a20*/  F2FP.F16.E5M2.UNPACK_B R4, R4 ;  /* 0x00000004ff04723e */ /* 0x000fca00020004ff */
[----:B------:R-:W-:-:S05]  /*15a30*/  HADD2.F32 R4, -RZ, R4.H0_H0 ;  /* 0x20000004ff047230 */ /* 0x000fca0000004100 */
[----:B------:R-:W-:-:S04]  /*15a40*/  FMUL R4, R4, UR21 ;  /* 0x0000001504047c20 */ /* 0x000fc80008400000 */
[--C-:B------:R-:W-:Y:S01]  /*15a50*/  FFMA R5, R5, UR20, R4.reuse ;  /* 0x0000001405057c23 */ /* 0x100fe20008000004 */
[----:B------:R-:W-:-:S04]  /*15a60*/  PRMT R4, RZ, 0x7610, R4 ;  /* 0x00007610ff047816 */ /* 0x000fc80000000004 */
[----:B------:R-:W-:-:S05]  /*15a70*/  F2FP.SATFINITE.E5M2.F32.PACK_AB_MERGE_C R5, RZ, R5, RZ ;  /* 0x00000005ff05723e */ /* 0x000fca00048060ff */
[----:B------:R0:W-:Y:S01]  /*15a80*/  @!P2 STG.E.U8 desc[UR14][R26.64+0x1], R5 ;  /* 0x000001051a00a986 */ /* 0x0001e2000c10110e */
[----:B------:R-:W-:Y:S05]  /*15a90*/  @P3 BRA `(.L_x_42) ;  /* 0x0000000000043947 */ /* 0x000fea0003800000 */
[----:B------:R0:W5:Y:S02]  /*15aa0*/  LDG.E.U8 R4, desc[UR14][R32.64+0x8] ;  /* 0x0000080e20047981 */ /* 0x000164000c1e1100 */
.L_x_42:
[----:B------:R-:W-:Y:S05]  /*15ab0*/  BSYNC B1 ;  /* 0x0000000000017941 */ /* 0x000fea0003800000 */
.L_x_41:
        /* <DEDUP_REMOVED lines=12> */
.L_x_44:
[----:B------:R-:W-:Y:S05]  /*15b80*/  BSYNC B1 ;  /* 0x0000000000017941 */ /* 0x000fea0003800000 */
.L_x_43:
        /* <DEDUP_REMOVED lines=12> */
.L_x_46:
[----:B------:R-:W-:Y:S05]  /*15c50*/  BSYNC B1 ;  /* 0x0000000000017941 */ /* 0x000fea0003800000 */
.L_x_45:
        /* <DEDUP_REMOVED lines=12> */
.L_x_48:
[----:B------:R-:W-:Y:S05]  /*15d20*/  BSYNC B1 ;  /* 0x0000000000017941 */ /* 0x000fea0003800000 */
.L_x_47:
        /* <DEDUP_REMOVED lines=12> */
.L_x_50:
[----:B------:R-:W-:Y:S05]  /*15df0*/  BSYNC B1 ;  /* 0x0000000000017941 */ /* 0x000fea0003800000 */
.L_x_49:
        /* <DEDUP_REMOVED lines=12> */
.L_x_52:
[----:B------:R-:W-:Y:S05]  /*15ec0*/  BSYNC B1 ;  /* 0x0000000000017941 */ /* 0x000fea0003800000 */
.L_x_51:
        /* <DEDUP_REMOVED lines=12> */
.L_x_54:
[----:B------:R-:W-:Y:S05]  /*15f90*/  BSYNC B1 ;  /* 0x0000000000017941 */ /* 0x000fea0003800000 */
.L_x_53:
        /* <DEDUP_REMOVED lines=12> */
.L_x_56:
[----:B------:R-:W-:Y:S05]  /*16060*/  BSYNC B1 ;  /* 0x0000000000017941 */ /* 0x000fea0003800000 */
.L_x_55:
        /* <DEDUP_REMOVED lines=12> */
.L_x_58:
[----:B------:R-:W-:Y:S05]  /*16130*/  BSYNC B1 ;  /* 0x0000000000017941 */ /* 0x000fea0003800000 */
.L_x_57:
        /* <DEDUP_REMOVED lines=12> */
.L_x_60:
[----:B------:R-:W-:Y:S05]  /*16200*/  BSYNC B1 ;  /* 0x0000000000017941 */ /* 0x000fea0003800000 */
.L_x_59:
        /* <DEDUP_REMOVED lines=12> */
.L_x_62:
[----:B------:R-:W-:Y:S05]  /*162d0*/  BSYNC B1 ;  /* 0x0000000000017941 */ /* 0x000fea0003800000 */
.L_x_61:
        /* <DEDUP_REMOVED lines=12> */
.L_x_64:
[----:B------:R-:W-:Y:S05]  /*163a0*/  BSYNC B1 ;  /* 0x0000000000017941 */ /* 0x000fea0003800000 */
.L_x_63:
        /* <DEDUP_REMOVED lines=12> */
.L_x_66:
[----:B------:R-:W-:Y:S05]  /*16470*/  BSYNC B1 ;  /* 0x0000000000017941 */ /* 0x000fea0003800000 */
.L_x_65:
        /* <DEDUP_REMOVED lines=12> */
.L_x_68:
[----:B------:R-:W-:Y:S05]  /*16540*/  BSYNC B1 ;  /* 0x0000000000017941 */ /* 0x000fea0003800000 */
.L_x_67:
        /* <DEDUP_REMOVED lines=12> */
.L_x_70:
[----:B------:R-:W-:Y:S05]  /*16610*/  BSYNC B1 ;  /* 0x0000000000017941 */ /* 0x000fea0003800000 */
.L_x_69:
        /* <DEDUP_REMOVED lines=12> */
.L_x_72:
[----:B------:R-:W-:Y:S05]  /*166e0*/  BSYNC B1 ;  /* 0x0000000000017941 */ /* 0x000fea0003800000 */
.L_x_71:
        /* <DEDUP_REMOVED lines=12> */
.L_x_74:
[----:B------:R-:W-:Y:S05]  /*167b0*/  BSYNC B1 ;  /* 0x0000000000017941 */ /* 0x000fea0003800000 */
.L_x_73:
        /* <DEDUP_REMOVED lines=12> */
.L_x_76:
[----:B------:R-:W-:Y:S05]  /*16880*/  BSYNC B1 ;  /* 0x0000000000017941 */ /* 0x000fea0003800000 */
.L_x_75:
        /* <DEDUP_REMOVED lines=12> */
.L_x_78:
[----:B------:R-:W-:Y:S05]  /*16950*/  BSYNC B1 ;  /* 0x0000000000017941 */ /* 0x000fea0003800000 */
.L_x_77:
        /* <DEDUP_REMOVED lines=12> */
.L_x_80:
[----:B------:R-:W-:Y:S05]  /*16a20*/  BSYNC B1 ;  /* 0x0000000000017941 */ /* 0x000fea0003800000 */
.L_x_79:
        /* <DEDUP_REMOVED lines=12> */
.L_x_82:
[----:B------:R-:W-:Y:S05]  /*16af0*/  BSYNC B1 ;  /* 0x0000000000017941 */ /* 0x000fea0003800000 */
.L_x_81:
        /* <DEDUP_REMOVED lines=12> */
.L_x_84:
[----:B------:R-:W-:Y:S05]  /*16bc0*/  BSYNC B1 ;  /* 0x0000000000017941 */ /* 0x000fea0003800000 */
.L_x_83:
        /* <DEDUP_REMOVED lines=12> */
.L_x_86:
[----:B------:R-:W-:Y:S05]  /*16c90*/  BSYNC B1 ;  /* 0x0000000000017941 */ /* 0x000fea0003800000 */
.L_x_85:
        /* <DEDUP_REMOVED lines=12> */
.L_x_88:
[----:B------:R-:W-:Y:S05]  /*16d60*/  BSYNC B1 ;  /* 0x0000000000017941 */ /* 0x000fea0003800000 */
.L_x_87:
        /* <DEDUP_REMOVED lines=12> */
.L_x_90:
[----:B------:R-:W-:Y:S05]  /*16e30*/  BSYNC B1 ;  /* 0x0000000000017941 */ /* 0x000fea0003800000 */
.L_x_89:
        /* <DEDUP_REMOVED lines=12> */
.L_x_92:
[----:B------:R-:W-:Y:S05]  /*16f00*/  BSYNC B1 ;  /* 0x0000000000017941 */ /* 0x000fea0003800000 */
.L_x_91:
        /* <DEDUP_REMOVED lines=12> */
.L_x_94:
[----:B------:R-:W-:Y:S05]  /*16fd0*/  BSYNC B1 ;  /* 0x0000000000017941 */ /* 0x000fea0003800000 */
.L_x_93:
        /* <DEDUP_REMOVED lines=12> */
.L_x_96:
[----:B------:R-:W-:Y:S05]  /*170a0*/  BSYNC B1 ;  /* 0x0000000000017941 */ /* 0x000fea0003800000 */
.L_x_95:
        /* <DEDUP_REMOVED lines=12> */
.L_x_98:
[----:B------:R-:W-:Y:S05]  /*17170*/  BSYNC B1 ;  /* 0x0000000000017941 */ /* 0x000fea0003800000 */
.L_x_97:
        /* <DEDUP_REMOVED lines=12> */
.L_x_100:
[----:B------:R-:W-:Y:S05]  /*17240*/  BSYNC B1 ;  /* 0x0000000000017941 */ /* 0x000fea0003800000 */
.L_x_99:
        /* <DEDUP_REMOVED lines=12> */
.L_x_102:
[----:B------:R-:W-:Y:S05]  /*17310*/  BSYNC B1 ;  /* 0x0000000000017941 */ /* 0x000fea0003800000 */
.L_x_101:
        /* <DEDUP_REMOVED lines=12> */
.L_x_104:
[----:B------:R-:W-:Y:S05]  /*173e0*/  BSYNC B1 ;  /* 0x0000000000017941 */ /* 0x000fea0003800000 */
.L_x_103:
        /* <DEDUP_REMOVED lines=12> */
.L_x_106:
[----:B------:R-:W-:Y:S05]  /*174b0*/  BSYNC B1 ;  /* 0x0000000000017941 */ /* 0x000fea0003800000 */
.L_x_105:
        /* <DEDUP_REMOVED lines=12> */
.L_x_108:
[----:B------:R-:W-:Y:S05]  /*17580*/  BSYNC B1 ;  /* 0x0000000000017941 */ /* 0x000fea0003800000 */
.L_x_107:
        /* <DEDUP_REMOVED lines=12> */
.L_x_110:
[----:B------:R-:W-:Y:S05]  /*17650*/  BSYNC B1 ;  /* 0x0000000000017941 */ /* 0x000fea0003800000 */
.L_x_109:
        /* <DEDUP_REMOVED lines=12> */
.L_x_112:
[----:B------:R-:W-:Y:S05]  /*17720*/  BSYNC B1 ;  /* 0x0000000000017941 */ /* 0x000fea0003800000 */
.L_x_111:
        /* <DEDUP_REMOVED lines=12> */
.L_x_114:
[----:B------:R-:W-:Y:S05]  /*177f0*/  BSYNC B1 ;  /* 0x0000000000017941 */ /* 0x000fea0003800000 */
.L_x_113:
[----:B-----5:R-:W-:Y:S01]  /*17800*/  LOP3.LUT R4, R4, 0xff, RZ, 0xc0, !PT ;  /* 0x000000ff04047812 */ /* 0x020fe200078ec0ff */
[----:B------:R-:W-:Y:S01]  /*17810*/  BSSY B1, `(.L_x_115) ;  /* 0x000000b000017945 */ /* 0x000fe20003800000 */
[----:B------:R-:W-:Y:S02]  /*17820*/  ISETP.LT.OR P2, PT, R0, 0x52, !P0 ;  /* 0x000000520000780c */ /* 0x000fe40004741670 */
[----:B------:R-:W-:-:S05]  /*17830*/  F2FP.F16.E5M2.UNPACK_B R4, R4 ;  /* 0x00000004ff04723e */ /* 0x000fca00020004ff */
[----:B------:R-:W-:-:S05]  /*17840*/  HADD2.F32 R4, -RZ, R4.H0_H0 ;  /* 0x20000004ff047230 */ /* 0x000fca0000004100 */
[----:B------:R-:W-:-:S04]  /*17850*/  FMUL R4, R4, UR21 ;  /* 0x0000001504047c20 */ /* 0x000fc80008400000 */
[----:B------:R-:W-:-:S05]  /*17860*/  FFMA R4, R170, UR20, R4 ;  /* 0x00000014aa047c23 */ /* 0x000fca0008000004 */
[----:B0-----:R-:W-:Y:S02]  /*17870*/  F2FP.SATFINITE.E5M2.F32.PACK_AB_MERGE_C R5, RZ, R4, RZ ;  /* 0x00000004ff05723e */ /* 0x001fe400048060ff */
[----:B------:R-:W-:-:S03]  /*17880*/  PRMT R4, RZ, 0x7610, R4 ;  /* 0x00007610ff047816 */ /* 0x000fc60000000004 */
[----:B------:R0:W-:Y:S01]  /*17890*/  @!P3 STG.E.U8 desc[UR14][R24.64+0x50], R5 ;  /* 0x000050051800b986 */ /* 0x0001e2000c10110e */
[----:B------:R-:W-:Y:S05]  /*178a0*/  @P2 BRA `(.L_x_116) ;  /* 0x0000000000042947 */ /* 0x000fea0003800000 */
[----:B------:R0:W5:Y:S02]  /*178b0*/  LDG.E.U8 R4, desc[UR14][R32.64+0x51] ;  /* 0x0000510e20047981 */ /* 0x000164000c1e1100 */
.L_x_116:
[----:B------:R-:W-:Y:S05]  /*178c0*/  BSYNC B1 ;  /* 0x0000000000017941 */ /* 0x000fea0003800000 */
.L_x_115:
        /* <DEDUP_REMOVED lines=12> */
.L_x_118:
[----:B------:R-:W-:Y:S05]  /*17990*/  BSYNC B1 ;  /* 0x0000000000017941 */ /* 0x000fea0003800000 */
.L_x_117:
        /* <DEDUP_REMOVED lines=12> */
.L_x_120:
[----:B------:R-:W-:Y:S05]  /*17a60*/  BSYNC B1 ;  /* 0x0000000000017941 */ /* 0x000fea0003800000 */
.L_x_119:
        /* <DEDUP_REMOVED lines=12> */
.L_x_122:
[----:B------:R-:W-:Y:S05]  /*17b30*/  BSYNC B1 ;  /* 0x0000000000017941 */ /* 0x000fea0003800000 */
.L_x_121:
[----:B-----5:R-:W-:Y:S01]  /*17b40*/  LOP3.LUT R4, R4, 0xff, RZ, 0xc0, !PT ;  /* 0x000000ff04047812 */ /* 0x020fe200078ec0ff */
[----:B------:R-:W-:Y:S01]  /*17b50*/  BSSY B1, `(.L_x_123) ;  /* 0x000000b000017945 */ /* 0x000fe20003800000 */
[----:B------:R-:W-:Y:S02]  /*17b60*/  ISETP.LT.OR P2, PT, R0, 0x5a, !P0 ;  /* 0x0000005a0000780c */ /* 0x000fe40004741670 */
[----:B------:R-:W-:-:S05]  /*17b70*/  F2FP.F16.E5M2.UNPACK_B R4, R4 ;  /* 0x00000004ff04723e */ /* 0x000fca00020004ff */
[----:B------:R-:W-:-:S05]  /*17b80*/  HADD2.F32 R4, -RZ, R4.H0_H0 ;  /* 0x20000004ff047230 */ /* 0x000fca0000004100 */
[----:B0-----:R-:W-:Y:S01]  /*17b90*/  FMUL R5, R4, UR21 ;  /* 0x0000001504057c20 */ /* 0x001fe20008400000 */
[----:B------:R-:W-:-:S03]  /*17ba0*/  PRMT R4, RZ, 0x7610, R4 ;  /* 0x00007610ff047816 */ /* 0x000fc60000000004 */
[----:B------:R-:W-:-:S05]  /*17bb0*/  FFMA R5, R174, UR20, R5 ;  /* 0x00000014ae057c23 */ /* 0x000fca0008000005 */
[----:B------:R-:W-:-:S05]  /*17bc0*/  F2FP.SATFINITE.E5M2.F32.PACK_AB_MERGE_C R5, RZ, R5, RZ ;  /* 0x00000005ff05723e */ /* 0x000fca00048060ff */
[----:B------:R0:W-:Y:S01]  /*17bd0*/  @!P3 STG.E.U8 desc[UR14][R24.64+0x58], R5 ;  /* 0x000058051800b986 */ /* 0x0001e2000c10110e */
[----:B------:R-:W-:Y:S05]  /*17be0*/  @P2 BRA `(.L_x_124) ;  /* 0x0000000000042947 */ /* 0x000fea0003800000 */
[----:B------:R0:W5:Y:S02]  /*17bf0*/  LDG.E.U8 R4, desc[UR14][R32.64+0x59] ;  /* 0x0000590e20047981 */ /* 0x000164000c1e1100 */
.L_x_124:
[----:B------:R-:W-:Y:S05]  /*17c00*/  BSYNC B1 ;  /* 0x0000000000017941 */ /* 0x000fea0003800000 */
.L_x_123:
        /* <DEDUP_REMOVED lines=12> */
.L_x_126:
[----:B------:R-:W-:Y:S05]  /*17cd0*/  BSYNC B1 ;  /* 0x0000000000017941 */ /* 0x000fea0003800000 */
.L_x_125:
        /* <DEDUP_REMOVED lines=12> */
.L_x_128:
[----:B------:R-:W-:Y:S05]  /*17da0*/  BSYNC B1 ;  /* 0x0000000000017941 */ /* 0x000fea0003800000 */
.L_x_127:
        /* <DEDUP_REMOVED lines=12> */
.L_x_130:
[----:B------:R-:W-:Y:S05]  /*17e70*/  BSYNC B1 ;  /* 0x0000000000017941 */ /* 0x000fea0003800000 */
.L_x_129:
        /* <DEDUP_REMOVED lines=12> */
.L_x_132:
[----:B------:R-:W-:Y:S05]  /*17f40*/  BSYNC B1 ;  /* 0x0000000000017941 */ /* 0x000fea0003800000 */
.L_x_131:
        /* <DEDUP_REMOVED lines=12> */
.L_x_134:
[----:B------:R-:W-:Y:S05]  /*18010*/  BSYNC B1 ;  /* 0x0000000000017941 */ /* 0x000fea0003800000 */
.L_x_133:
        /* <DEDUP_REMOVED lines=12> */
.L_x_136:
[----:B------:R-:W-:Y:S05]  /*180e0*/  BSYNC B1 ;  /* 0x0000000000017941 */ /* 0x000fea0003800000 */
.L_x_135:
        /* <DEDUP_REMOVED lines=12> */
.L_x_138:
[----:B------:R-:W-:Y:S05]  /*181b0*/  BSYNC B1 ;  /* 0x0000000000017941 */ /* 0x000fea0003800000 */
.L_x_137:
        /* <DEDUP_REMOVED lines=12> */
.L_x_140:
[----:B------:R-:W-:Y:S05]  /*18280*/  BSYNC B1 ;  /* 0x0000000000017941 */ /* 0x000fea0003800000 */
.L_x_139:
        /* <DEDUP_REMOVED lines=12> */
.L_x_142:
[----:B------:R-:W-:Y:S05]  /*18350*/  BSYNC B1 ;  /* 0x0000000000017941 */ /* 0x000fea0003800000 */
.L_x_141:
        /* <DEDUP_REMOVED lines=12> */
.L_x_144:
[----:B------:R-:W-:Y:S05]  /*18420*/  BSYNC B1 ;  /* 0x0000000000017941 */ /* 0x000fea0003800000 */
.L_x_143:
        /* <DEDUP_REMOVED lines=12> */
.L_x_146:
[----:B------:R-:W-:Y:S05]  /*184f0*/  BSYNC B1 ;  /* 0x0000000000017941 */ /* 0x000fea0003800000 */
.L_x_145:
        /* <DEDUP_REMOVED lines=12> */
.L_x_148:
[----:B------:R-:W-:Y:S05]  /*185c0*/  BSYNC B1 ;  /* 0x0000000000017941 */ /* 0x000fea0003800000 */
.L_x_147:
        /* <DEDUP_REMOVED lines=12> */
.L_x_150:
[----:B------:R-:W-:Y:S05]  /*18690*/  BSYNC B1 ;  /* 0x0000000000017941 */ /* 0x000fea0003800000 */
.L_x_149:
        /* <DEDUP_REMOVED lines=12> */
.L_x_152:
[----:B------:R-:W-:Y:S05]  /*18760*/  BSYNC B1 ;  /* 0x0000000000017941 */ /* 0x000fea0003800000 */
.L_x_151:
        /* <DEDUP_REMOVED lines=12> */
.L_x_154:
[----:B------:R-:W-:Y:S05]  /*18830*/  BSYNC B1 ;  /* 0x0000000000017941 */ /* 0x000fea0003800000 */
.L_x_153:
        /* <DEDUP_REMOVED lines=12> */
.L_x_156:
[----:B------:R-:W-:Y:S05]  /*18900*/  BSYNC B1 ;  /* 0x0000000000017941 */ /* 0x000fea0003800000 */
.L_x_155:
        /* <DEDUP_REMOVED lines=12> */
.L_x_158:
[----:B------:R-:W-:Y:S05]  /*189d0*/  BSYNC B1 ;  /* 0x0000000000017941 */ /* 0x000fea0003800000 */
.L_x_157:
        /* <DEDUP_REMOVED lines=12> */
.L_x_160:
[----:B------:R-:W-:Y:S05]  /*18aa0*/  BSYNC B1 ;  /* 0x0000000000017941 */ /* 0x000fea0003800000 */
.L_x_159:
        /* <DEDUP_REMOVED lines=12> */
.L_x_162:
[----:B------:R-:W-:Y:S05]  /*18b70*/  BSYNC B1 ;  /* 0x0000000000017941 */ /* 0x000fea0003800000 */
.L_x_161:
        /* <DEDUP_REMOVED lines=12> */
.L_x_164:
[----:B------:R-:W-:Y:S05]  /*18c40*/  BSYNC B1 ;  /* 0x0000000000017941 */ /* 0x000fea0003800000 */
.L_x_163:
        /* <DEDUP_REMOVED lines=12> */
.L_x_166:
[----:B------:R-:W-:Y:S05]  /*18d10*/  BSYNC B1 ;  /* 0x0000000000017941 */ /* 0x000fea0003800000 */
.L_x_165:
        /* <DEDUP_REMOVED lines=12> */
.L_x_168:
[----:B------:R-:W-:Y:S05]  /*18de0*/  BSYNC B1 ;  /* 0x0000000000017941 */ /* 0x000fea0003800000 */
.L_x_167:
        /* <DEDUP_REMOVED lines=12> */
.L_x_170:
[----:B------:R-:W-:Y:S05]  /*18eb0*/  BSYNC B1 ;  /* 0x0000000000017941 */ /* 0x000fea0003800000 */
.L_x_169:
        /* <DEDUP_REMOVED lines=12> */
.L_x_172:
[----:B------:R-:W-:Y:S05]  /*18f80*/  BSYNC B1 ;  /* 0x0000000000017941 */ /* 0x000fea0003800000 */
.L_x_171:
        /* <DEDUP_REMOVED lines=12> */
.L_x_174:
[----:B------:R-:W-:Y:S05]  /*19050*/  BSYNC B1 ;  /* 0x0000000000017941 */ /* 0x000fea0003800000 */
.L_x_173:
        /* <DEDUP_REMOVED lines=12> */
.L_x_176:
[----:B------:R-:W-:Y:S05]  /*19120*/  BSYNC B1 ;  /* 0x0000000000017941 */ /* 0x000fea0003800000 */
.L_x_175:
        /* <DEDUP_REMOVED lines=12> */
.L_x_178:
[----:B------:R-:W-:Y:S05]  /*191f0*/  BSYNC B1 ;  /* 0x0000000000017941 */ /* 0x000fea0003800000 */
.L_x_177:
        /* <DEDUP_REMOVED lines=12> */
.L_x_180:
[----:B------:R-:W-:Y:S05]  /*192c0*/  BSYNC B1 ;  /* 0x0000000000017941 */ /* 0x000fea0003800000 */
.L_x_179:
        /* <DEDUP_REMOVED lines=12> */
.L_x_182:
[----:B------:R-:W-:Y:S05]  /*19390*/  BSYNC B1 ;  /* 0x0000000000017941 */ /* 0x000fea0003800000 */
.L_x_181:
        /* <DEDUP_REMOVED lines=12> */
.L_x_184:
[----:B------:R-:W-:Y:S05]  /*19460*/  BSYNC B1 ;  /* 0x0000000000017941 */ /* 0x000fea0003800000 */
.L_x_183:
        /* <DEDUP_REMOVED lines=12> */
.L_x_186:
[----:B------:R-:W-:Y:S05]  /*19530*/  BSYNC B1 ;  /* 0x0000000000017941 */ /* 0x000fea0003800000 */
.L_x_185:
        /* <DEDUP_REMOVED lines=12> */
.L_x_188:
[----:B------:R-:W-:Y:S05]  /*19600*/  BSYNC B1 ;  /* 0x0000000000017941 */ /* 0x000fea0003800000 */
.L_x_187:
        /* <DEDUP_REMOVED lines=12> */
.L_x_190:
[----:B------:R-:W-:Y:S05]  /*196d0*/  BSYNC B1 ;  /* 0x0000000000017941 */ /* 0x000fea0003800000 */
.L_x_189:
        /* <DEDUP_REMOVED lines=12> */
.L_x_192:
[----:B------:R-:W-:Y:S05]  /*197a0*/  BSYNC B1 ;  /* 0x0000000000017941 */ /* 0x000fea0003800000 */
.L_x_191:
        /* <DEDUP_REMOVED lines=12> */
.L_x_194:
[----:B------:R-:W-:Y:S05]  /*19870*/  BSYNC B1 ;  /* 0x0000000000017941 */ /* 0x000fea0003800000 */
.L_x_193:
        /* <DEDUP_REMOVED lines=12> */
.L_x_196:
[----:B------:R-:W-:Y:S05]  /*19940*/  BSYNC B1 ;  /* 0x0000000000017941 */ /* 0x000fea0003800000 */
.L_x_195:
        /* <DEDUP_REMOVED lines=12> */
.L_x_198:
[----:B------:R-:W-:Y:S05]  /*19a10*/  BSYNC B1 ;  /* 0x0000000000017941 */ /* 0x000fea0003800000 */
.L_x_197:
        /* <DEDUP_REMOVED lines=12> */
.L_x_200:
[----:B------:R-:W-:Y:S05]  /*19ae0*/  BSYNC B1 ;  /* 0x0000000000017941 */ /* 0x000fea0003800000 */
.L_x_199:
        /* <DEDUP_REMOVED lines=12> */
.L_x_202:
[----:B------:R-:W-:Y:S05]  /*19bb0*/  BSYNC B1 ;  /* 0x0000000000017941 */ /* 0x000fea0003800000 */
.L_x_201:
        /* <DEDUP_REMOVED lines=12> */
.L_x_204:
[----:B------:R-:W-:Y:S05]  /*19c80*/  BSYNC B1 ;  /* 0x0000000000017941 */ /* 0x000fea0003800000 */
.L_x_203:
        /* <DEDUP_REMOVED lines=12> */
.L_x_206:
[----:B------:R-:W-:Y:S05]  /*19d50*/  BSYNC B1 ;  /* 0x0000000000017941 */ /* 0x000fea0003800000 */
.L_x_205:
        /* <DEDUP_REMOVED lines=12> */
.L_x_208:
[----:B------:R-:W-:Y:S05]  /*19e20*/  BSYNC B1 ;  /* 0x0000000000017941 */ /* 0x000fea0003800000 */
.L_x_207:
        /* <DEDUP_REMOVED lines=12> */
.L_x_210:
[----:B------:R-:W-:Y:S05]  /*19ef0*/  BSYNC B1 ;  /* 0x0000000000017941 */ /* 0x000fea0003800000 */
.L_x_209:
        /* <DEDUP_REMOVED lines=12> */
.L_x_212:
[----:B------:R-:W-:Y:S05]  /*19fc0*/  BSYNC B1 ;  /* 0x0000000000017941 */ /* 0x000fea0003800000 */
.L_x_211:
        /* <DEDUP_REMOVED lines=12> */
.L_x_214:
[----:B------:R-:W-:Y:S05]  /*1a090*/  BSYNC B1 ;  /* 0x0000000000017941 */ /* 0x000fea0003800000 */
.L_x_213:
        /* <DEDUP_REMOVED lines=12> */
.L_x_216:
[----:B------:R-:W-:Y:S05]  /*1a160*/  BSYNC B1 ;  /* 0x0000000000017941 */ /* 0x000fea0003800000 */
.L_x_215:
        /* <DEDUP_REMOVED lines=12> */
.L_x_218:
[----:B------:R-:W-:Y:S05]  /*1a230*/  BSYNC B1 ;  /* 0x0000000000017941 */ /* 0x000fea0003800000 */
.L_x_217:
        /* <DEDUP_REMOVED lines=12> */
.L_x_220:
[----:B------:R-:W-:Y:S05]  /*1a300*/  BSYNC B1 ;  /* 0x0000000000017941 */ /* 0x000fea0003800000 */
.L_x_219:
        /* <DEDUP_REMOVED lines=12> */
.L_x_222:
[----:B------:R-:W-:Y:S05]  /*1a3d0*/  BSYNC B1 ;  /* 0x0000000000017941 */ /* 0x000fea0003800000 */
.L_x_221:
        /* <DEDUP_REMOVED lines=12> */
.L_x_224:
[----:B------:R-:W-:Y:S05]  /*1a4a0*/  BSYNC B1 ;  /* 0x0000000000017941 */ /* 0x000fea0003800000 */
.L_x_223:
        /* <DEDUP_REMOVED lines=12> */
.L_x_226:
[----:B------:R-:W-:Y:S05]  /*1a570*/  BSYNC B1 ;  /* 0x0000000000017941 */ /* 0x000fea0003800000 */
.L_x_225:
        /* <DEDUP_REMOVED lines=12> */
.L_x_228:
[----:B------:R-:W-:Y:S05]  /*1a640*/  BSYNC B1 ;  /* 0x0000000000017941 */ /* 0x000fea0003800000 */
.L_x_227:
        /* <DEDUP_REMOVED lines=12> */
.L_x_230:
[----:B------:R-:W-:Y:S05]  /*1a710*/  BSYNC B1 ;  /* 0x0000000000017941 */ /* 0x000fea0003800000 */
.L_x_229:
        /* <DEDUP_REMOVED lines=12> */
.L_x_232:
[----:B------:R-:W-:Y:S05]  /*1a7e0*/  BSYNC B1 ;  /* 0x0000000000017941 */ /* 0x000fea0003800000 */
.L_x_231:
        /* <DEDUP_REMOVED lines=12> */
.L_x_234:
[----:B------:R-:W-:Y:S05]  /*1a8b0*/  BSYNC B1 ;  /* 0x0000000000017941 */ /* 0x000fea0003800000 */
.L_x_233:
        /* <DEDUP_REMOVED lines=12> */
.L_x_236:
[----:B------:R-:W-:Y:S05]  /*1a980*/  BSYNC B1 ;  /* 0x0000000000017941 */ /* 0x000fea0003800000 */
.L_x_235:
        /* <DEDUP_REMOVED lines=12> */
.L_x_238:
[----:B------:R-:W-:Y:S05]  /*1aa50*/  BSYNC B1 ;  /* 0x0000000000017941 */ /* 0x000fea0003800000 */
.L_x_237:
        /* <DEDUP_REMOVED lines=12> */
.L_x_240:
[----:B------:R-:W-:Y:S05]  /*1ab20*/  BSYNC B1 ;  /* 0x0000000000017941 */ /* 0x000fea0003800000 */
.L_x_239:
        /* <DEDUP_REMOVED lines=12> */
.L_x_242:
[----:B------:R-:W-:Y:S05]  /*1abf0*/  BSYNC B1 ;  /* 0x0000000000017941 */ /* 0x000fea0003800000 */
.L_x_241:
        /* <DEDUP_REMOVED lines=12> */
.L_x_244:
[----:B------:R-:W-:Y:S05]  /*1acc0*/  BSYNC B1 ;  /* 0x0000000000017941 */ /* 0x000fea0003800000 */
.L_x_243:
        /* <DEDUP_REMOVED lines=12> */
.L_x_246:
[----:B------:R-:W-:Y:S05]  /*1ad90*/  BSYNC B1 ;  /* 0x0000000000017941 */ /* 0x000fea0003800000 */
.L_x_245:
        /* <DEDUP_REMOVED lines=12> */
.L_x_248:
[----:B------:R-:W-:Y:S05]  /*1ae60*/  BSYNC B1 ;  /* 0x0000000000017941 */ /* 0x000fea0003800000 */
.L_x_247:
        /* <DEDUP_REMOVED lines=12> */
.L_x_250:
[----:B------:R-:W-:Y:S05]  /*1af30*/  BSYNC B1 ;  /* 0x0000000000017941 */ /* 0x000fea0003800000 */
.L_x_249:
[----:B0-----:R-:W2:Y:S01]  /*1af40*/  LDL.LU R5, [R1+0x200] ;  /* 0x0002000001057983 */ /* 0x001ea20000300800 */
[----:B-----5:R-:W-:Y:S01]  /*1af50*/  LOP3.LUT R4, R4, 0xff, RZ, 0xc0, !PT ;  /* 0x000000ff04047812 */ /* 0x020fe200078ec0ff */
[----:B------:R-:W-:Y:S01]  /*1af60*/  BSSY B1, `(.L_x_251) ;  /* 0x000000b000017945 */ /* 0x000fe20003800000 */
[----:B------:R-:W-:Y:S02]  /*1af70*/  ISETP.LT.OR P2, PT, R0, 0xda, !P0 ;  /* 0x000000da0000780c */ /* 0x000fe40004741670 */
[----:B------:R-:W-:-:S05]  /*1af80*/  F2FP.F16.E5M2.UNPACK_B R4, R4 ;  /* 0x00000004ff04723e */ /* 0x000fca00020004ff */
[----:B------:R-:W-:-:S05]  /*1af90*/  HADD2.F32 R4, -RZ, R4.H0_H0 ;  /* 0x20000004ff047230 */ /* 0x000fca0000004100 */
[----:B------:R-:W-:-:S04]  /*1afa0*/  FMUL R4, R4, UR21 ;  /* 0x0000001504047c20 */ /* 0x000fc80008400000 */
[----:B--2---:R-:W-:-:S05]  /*1afb0*/  FFMA R4, R5, UR20, R4 ;  /* 0x0000001405047c23 */ /* 0x004fca0008000004 */
[----:B------:R-:W-:Y:S02]  /*1afc0*/  F2FP.SATFINITE.E5M2.F32.PACK_AB_MERGE_C R5, RZ, R4, RZ ;  /* 0x00000004ff05723e */ /* 0x000fe400048060ff */
[----:B------:R-:W-:-:S03]  /*1afd0*/  PRMT R4, RZ, 0x7610, R4 ;  /* 0x00007610ff047816 */ /* 0x000fc60000000004 */
[----:B------:R0:W-:Y:S01]  /*1afe0*/  @!P3 STG.E.U8 desc[UR14][R24.64+0xd8], R5 ;  /* 0x0000d8051800b986 */ /* 0x0001e2000c10110e */
[----:B------:R-:W-:Y:S05]  /*1aff0*/  @P2 BRA `(.L_x_252) ;  /* 0x0000000000042947 */ /* 0x000fea0003800000 */
[----:B------:R2:W5:Y:S02]  /*1b000*/  LDG.E.U8 R4, desc[UR14][R32.64+0xd9] ;  /* 0x0000d90e20047981 */ /* 0x000564000c1e1100 */
.L_x_252:
[----:B------:R-:W-:Y:S05]  /*1b010*/  BSYNC B1 ;  /* 0x0000000000017941 */ /* 0x000fea0003800000 */
.L_x_251:
[----:B0-----:R-:W3:Y:S01]  /*1b020*/  LDL.LU R5, [R1+0x204] ;  /* 0x0002040001057983 */ /* 0x001ee20000300800 */
[----:B-----5:R-:W-:Y:S01]  /*1b030*/  LOP3.LUT R4, R4, 0xff, RZ, 0xc0, !PT ;  /* 0x000000ff04047812 */ /* 0x020fe200078ec0ff */
[----:B------:R-:W-:Y:S01]  /*1b040*/  BSSY B1, `(.L_x_253) ;  /* 0x000000b000017945 */ /* 0x000fe20003800000 */
[----:B------:R-:W-:Y:S02]  /*1b050*/  ISETP.LT.OR P3, PT, R0, 0xd9, !P1 ;  /* 0x000000d90000780c */ /* 0x000fe40004f61670 */
[----:B------:R-:W-:-:S05]  /*1b060*/  F2FP.F16.E5M2.UNPACK_B R4, R4 ;  /* 0x00000004ff04723e */ /* 0x000fca00020004ff */
[----:B------:R-:W-:-:S05]  /*1b070*/  HADD2.F32 R4, -RZ, R4.H0_H0 ;  /* 0x20000004ff047230 */ /* 0x000fca0000004100 */
[----:B------:R-:W-:-:S04]  /*1b080*/  FMUL R4, R4, UR21 ;  /* 0x0000001504047c20 */ /* 0x000fc80008400000 */
[----:B---3--:R-:W-:-:S05]  /*1b090*/  FFMA R4, R5, UR20, R4 ;  /* 0x0000001405047c23 */ /* 0x008fca0008000004 */
[----:B------:R-:W-:Y:S02]  /*1b0a0*/  F2FP.SATFINITE.E5M2.F32.PACK_AB_MERGE_C R5, RZ, R4, RZ ;  /* 0x00000004ff05723e */ /* 0x000fe400048060ff */
[----:B------:R-:W-:-:S03]  /*1b0b0*/  PRMT R4, RZ, 0x7610, R4 ;  /* 0x00007610ff047816 */ /* 0x000fc60000000004 */
[----:B------:R0:W-:Y:S01]  /*1b0c0*/  @!P2 STG.E.U8 desc[UR14][R24.64+0xd9], R5 ;  /* 0x0000d9051800a986 */ /* 0x0001e2000c10110e */
[----:B------:R-:W-:Y:S05]  /*1b0d0*/  @P3 BRA `(.L_x_254) ;  /* 0x0000000000043947 */ /* 0x000fea0003800000 */
[----:B------:R3:W5:Y:S02]  /*1b0e0*/  LDG.E.U8 R4, desc[UR14][R2.64+0xd8] ;  /* 0x0000d80e02047981 */ /* 0x000764000c1e1100 */
.L_x_254:
[----:B------:R-:W-:Y:S05]  /*1b0f0*/  BSYNC B1 ;  /* 0x0000000000017941 */ /* 0x000fea0003800000 */
.L_x_253:
        /* <DEDUP_REMOVED lines=13> */
.L_x_256:
[----:B------:R-:W-:Y:S05]  /*1b1d0*/  BSYNC B1 ;  /* 0x0000000000017941 */ /* 0x000fea0003800000 */
.L_x_255:
        /* <DEDUP_REMOVED lines=13> */
.L_x_258:
[----:B------:R-:W-:Y:S05]  /*1b2b0*/  BSYNC B1 ;  /* 0x0000000000017941 */ /* 0x000fea0003800000 */
.L_x_257:
        /* <DEDUP_REMOVED lines=13> */
.L_x_260:
[----:B------:R-:W-:Y:S05]  /*1b390*/  BSYNC B1 ;  /* 0x0000000000017941 */ /* 0x000fea0003800000 */
.L_x_259:
        /* <DEDUP_REMOVED lines=13> */
.L_x_262:
[----:B------:R-:W-:Y:S05]  /*1b470*/  BSYNC B1 ;  /* 0x0000000000017941 */ /* 0x000fea0003800000 */
.L_x_261:
        /* <DEDUP_REMOVED lines=13> */
.L_x_264:
[----:B------:R-:W-:Y:S05]  /*1b550*/  BSYNC B1 ;  /* 0x0000000000017941 */ /* 0x000fea0003800000 */
.L_x_263:
        /* <DEDUP_REMOVED lines=13> */
.L_x_266:
[----:B------:R-:W-:Y:S05]  /*1b630*/  BSYNC B1 ;  /* 0x0000000000017941 */ /* 0x000fea0003800000 */
.L_x_265:
        /* <DEDUP_REMOVED lines=13> */
.L_x_268:
[----:B------:R-:W-:Y:S05]  /*1b710*/  BSYNC B1 ;  /* 0x0000000000017941 */ /* 0x000fea0003800000 */
.L_x_267:
        /* <DEDUP_REMOVED lines=13> */
.L_x_270:
[----:B------:R-:W-:Y:S05]  /*1b7f0*/  BSYNC B1 ;  /* 0x0000000000017941 */ /* 0x000fea0003800000 */
.L_x_269:
        /* <DEDUP_REMOVED lines=13> */
.L_x_272:
[----:B------:R-:W-:Y:S05]  /*1b8d0*/  BSYNC B1 ;  /* 0x0000000000017941 */ /* 0x000fea0003800000 */
.L_x_271:
        /* <DEDUP_REMOVED lines=13> */
.L_x_274:
[----:B------:R-:W-:Y:S05]  /*1b9b0*/  BSYNC B1 ;  /* 0x0000000000017941 */ /* 0x000fea0003800000 */
.L_x_273:
        /* <DEDUP_REMOVED lines=13> */
.L_x_276:
[----:B------:R-:W-:Y:S05]  /*1ba90*/  BSYNC B1 ;  /* 0x0000000000017941 */ /* 0x000fea0003800000 */
.L_x_275:
        /* <DEDUP_REMOVED lines=13> */
.L_x_278:
[----:B------:R-:W-:Y:S05]  /*1bb70*/  BSYNC B1 ;  /* 0x0000000000017941 */ /* 0x000fea0003800000 */
.L_x_277:
        /* <DEDUP_REMOVED lines=13> */
.L_x_280:
[----:B------:R-:W-:Y:S05]  /*1bc50*/  BSYNC B1 ;  /* 0x0000000000017941 */ /* 0x000fea0003800000 */
.L_x_279:
        /* <DEDUP_REMOVED lines=13> */
.L_x_282:
[----:B------:R-:W-:Y:S05]  /*1bd30*/  BSYNC B1 ;  /* 0x0000000000017941 */ /* 0x000fea0003800000 */
.L_x_281:
        /* <DEDUP_REMOVED lines=13> */
.L_x_284:
[----:B------:R-:W-:Y:S05]  /*1be10*/  BSYNC B1 ;  /* 0x0000000000017941 */ /* 0x000fea0003800000 */
.L_x_283:
        /* <DEDUP_REMOVED lines=13> */
.L_x_286:
[----:B------:R-:W-:Y:S05]  /*1bef0*/  BSYNC B1 ;  /* 0x0000000000017941 */ /* 0x000fea0003800000 */
.L_x_285:
        /* <DEDUP_REMOVED lines=13> */
.L_x_288:
[----:B------:R-:W-:Y:S05]  /*1bfd0*/  BSYNC B1 ;  /* 0x0000000000017941 */ /* 0x000fea0003800000 */
.L_x_287:
[----:B------:R-:W2:Y:S01]  /*1bfe0*/  LDL.LU R7, [R1+0x24c] ;  /* 0x00024c0001077983 */ /* 0x000ea20000300800 */
[----:B-----5:R-:W-:Y:S01]  /*1bff0*/  LOP3.LUT R4, R4, 0xff, RZ, 0xc0, !PT ;  /* 0x000000ff04047812 */ /* 0x020fe200078ec0ff */
[----:B------:R-:W-:Y:S01]  /*1c000*/  BSSY B1, `(.L_x_289) ;  /* 0x0000013000017945 */ /* 0x000fe20003800000 */
[----:B0-----:R-:W-:Y:S02]  /*1c010*/  IADD3 R5, P0, R35, 0x80, RZ ;  /* 0x0000008023057810 */ /* 0x001fe40007f1e0ff */
[----:B------:R-:W-:-:S03]  /*1c020*/  F2FP.F16.E5M2.UNPACK_B R4, R4 ;  /* 0x00000004ff04723e */ /* 0x000fc600020004ff */
[----:B--234-:R-:W-:Y:S01]  /*1c030*/  IMAD.X R2, RZ, RZ, R37, P0 ;  /* 0x000000ffff027224 */ /* 0x01cfe200000e0625 */
[----:B------:R-:W-:Y:S01]  /*1c040*/  ISETP.GE.AND P0, PT, R34, 0x81, PT ;  /* 0x000000812200780c */ /* 0x000fe20003f06270 */
[----:B------:R-:W-:Y:S02]  /*1c050*/  HADD2.F32 R4, -RZ, R4.H0_H0 ;  /* 0x20000004ff047230 */ /* 0x000fe40000004100 */
[----:B------:R-:W-:Y:S01]  /*1c060*/  IMAD R6, R2, UR6, RZ ;  /* 0x0000000602067c24 */ /* 0x000fe2000f8e02ff */
[----:B------:R-:W-:Y:S01]  /*1c070*/  ISETP.LT.OR P3, PT, R0, 0x1, !P0 ;  /* 0x000000010000780c */ /* 0x000fe20004761670 */
[----:B------:R-:W-:-:S04]  /*1c080*/  IMAD.WIDE.U32 R2, R5, UR6, R38 ;  /* 0x0000000605027c25 */ /* 0x000fc8000f8e0026 */
[----:B------:R-:W-:Y:S01]  /*1c090*/  FMUL R4, R4, UR21 ;  /* 0x0000001504047c20 */ /* 0x000fe20008400000 */
[----:B------:R-:W-:Y:S01]  /*1c0a0*/  IMAD R5, R5, UR7, R6 ;  /* 0x0000000705057c24 */ /* 0x000fe2000f8e0206 */
[----:B------:R-:W-:-:S04]  /*1c0b0*/  IADD3 R2, P2, R2, UR8, RZ ;  /* 0x0000000802027c10 */ /* 0x000fc8000ff5e0ff */
[----:B------:R-:W-:Y:S01]  /*1c0c0*/  IADD3.X R3, R3, UR9, R5, P2, !PT ;  /* 0x0000000903037c10 */ /* 0x000fe200097fe405 */
[----:B------:R-:W-:-:S05]  /*1c0d0*/  FFMA R4, R7, UR20, R4 ;  /* 0x0000001407047c23 */ /* 0x000fca0008000004 */
[----:B------:R-:W-:Y:S02]  /*1c0e0*/  F2FP.SATFINITE.E5M2.F32.PACK_AB_MERGE_C R7, RZ, R4, RZ ;  /* 0x00000004ff07723e */ /* 0x000fe400048060ff */
[----:B------:R-:W-:-:S03]  /*1c0f0*/  PRMT R4, RZ, 0x7610, R4 ;  /* 0x00007610ff047816 */ /* 0x000fc60000000004 */
[----:B------:R0:W-:Y:S01]  /*1c100*/  @!P1 STG.E.U8 desc[UR14][R26.64+0xf9], R7 ;  /* 0x0000f9071a009986 */ /* 0x0001e2000c10110e */
[----:B------:R-:W-:Y:S05]  /*1c110*/  @P3 BRA `(.L_x_290) ;  /* 0x0000000000043947 */ /* 0x000fea0003800000 */
[----:B------:R2:W5:Y:S02]  /*1c120*/  LDG.E.U8 R4, desc[UR14][R2.64] ;  /* 0x0000000e02047981 */ /* 0x000564000c1e1100 */
.L_x_290:
[----:B------:R-:W-:Y:S05]  /*1c130*/  BSYNC B1 ;  /* 0x0000000000017941 */ /* 0x000fea0003800000 */
.L_x_289:
[----:B------:R-:W3:Y:S01]  /*1c140*/  LDL.LU R5, [R1+0x250] ;  /* 0x0002500001057983 */ /* 0x000ee20000300800 */
        /* <DEDUP_REMOVED lines=12> */
.L_x_292:
[----:B------:R-:W-:Y:S05]  /*1c210*/  BSYNC B1 ;  /* 0x0000000000017941 */ /* 0x000fea0003800000 */
.L_x_291:
[----:B---3--:R-:W3:Y:S01]  /*1c220*/  LDL.LU R5, [R1+0x254] ;  /* 0x0002540001057983 */ /* 0x008ee20000300800 */
[----:B-----5:R-:W-:Y:S01]  /*1c230*/  LOP3.LUT R4, R4, 0xff, RZ, 0xc0, !PT ;  /* 0x000000ff04047812 */ /* 0x020fe200078ec0ff */
[----:B------:R-:W-:Y:S01]  /*1c240*/  BSSY B1, `(.L_x_293) ;  /* 0x0000013000017945 */ /* 0x000fe20003800000 */
[----:B------:R-:W-:Y:S02]  /*1c250*/  IADD3 R35, P1, R35, 0x88, RZ ;  /* 0x0000008823237810 */ /* 0x000fe40007f3e0ff */
[----:B------:R-:W-:Y:S02]  /*1c260*/  F2FP.F16.E5M2.UNPACK_B R4, R4 ;  /* 0x00000004ff04723e */ /* 0x000fe400020004ff */
[----:B------:R-:W-:Y:S01]  /*1c270*/  PRMT R6, RZ, 0x7610, R6 ;  /* 0x00007610ff067816 */ /* 0x000fe20000000006 */
[----:B------:R-:W-:Y:S01]  /*1c280*/  IMAD.X R36, RZ, RZ, R37, P1 ;  /* 0x000000ffff247224 */ /* 0x000fe200008e0625 */
[----:B------:R-:W-:Y:S01]  /*1c290*/  ISETP.GE.AND P1, PT, R34, 0x89, PT ;  /* 0x000000892200780c */ /* 0x000fe20003f26270 */
[----:B------:R-:W-:-:S02]  /*1c2a0*/  HADD2.F32 R4, -RZ, R4.H0_H0 ;  /* 0x20000004ff047230 */ /* 0x000fc40000004100 */
[----:B------:R-:W-:Y:S01]  /*1c2b0*/  IMAD R36, R36, UR6, RZ ;  /* 0x0000000624247c24 */ /* 0x000fe2000f8e02ff */
[----:B------:R-:W-:Y:S01]  /*1c2c0*/  ISETP.LT.OR P5, PT, R0, 0x1, !P1 ;  /* 0x000000010000780c */ /* 0x000fe20004fa1670 */
[----:B------:R-:W-:-:S04]  /*1c2d0*/  IMAD.WIDE.U32 R38, R35, UR6, R38 ;  /* 0x0000000623267c25 */ /* 0x000fc8000f8e0026 */
[----:B------:R-:W-:Y:S01]  /*1c2e0*/  FMUL R4, R4, UR21 ;  /* 0x0000001504047c20 */ /* 0x000fe20008400000 */
[----:B------:R-:W-:-:S03]  /*1c2f0*/  IMAD R35, R35, UR7, R36 ;  /* 0x0000000723237c24 */ /* 0x000fc6000f8e0224 */
[----:B---3--:R-:W-:Y:S01]  /*1c300*/  FFMA R5, R5, UR20, R4 ;  /* 0x0000001405057c23 */ /* 0x008fe20008000004 */
[----:B------:R-:W-:-:S04]  /*1c310*/  IADD3 R4, P3, R38, UR8, RZ ;  /* 0x0000000826047c10 */ /* 0x000fc8000ff7e0ff */
[----:B0-----:R-:W-:Y:S02]  /*1c320*/  F2FP.SATFINITE.E5M2.F32.PACK_AB_MERGE_C R7, RZ, R5, RZ ;  /* 0x00000005ff07723e */ /* 0x001fe400048060ff */
[----:B------:R-:W-:-:S03]  /*1c330*/  IADD3.X R5, R39, UR9, R35, P3, !PT ;  /* 0x0000000927057c10 */ /* 0x000fc60009ffe423 */
[----:B------:R0:W-:Y:S01]  /*1c340*/  @!P2 STG.E.U8 desc[UR14][R30.64+0x1], R7 ;  /* 0x000001071e00a986 */ /* 0x0001e2000c10110e */
[----:B------:R-:W-:Y:S05]  /*1c350*/  @P5 BRA `(.L_x_294) ;  /* 0x0000000000045947 */ /* 0x000fea0003800000 */
[----:B------:R3:W5:Y:S02]  /*1c360*/  LDG.E.U8 R6, desc[UR14][R4.64] ;  /* 0x0000000e04067981 */ /* 0x000764000c1e1100 */
.L_x_294:
[----:B------:R-:W-:Y:S05]  /*1c370*/  BSYNC B1 ;  /* 0x0000000000017941 */ /* 0x000fea0003800000 */
.L_x_293:
        /* <DEDUP_REMOVED lines=13> */
.L_x_296:
[----:B------:R-:W-:Y:S05]  /*1c450*/  BSYNC B1 ;  /* 0x0000000000017941 */ /* 0x000fea0003800000 */
.L_x_295:
        /* <DEDUP_REMOVED lines=13> */
.L_x_298:
[----:B------:R-:W-:Y:S05]  /*1c530*/  BSYNC B1 ;  /* 0x0000000000017941 */ /* 0x000fea0003800000 */
.L_x_297:
        /* <DEDUP_REMOVED lines=13> */
.L_x_300:
[----:B------:R-:W-:Y:S05]  /*1c610*/  BSYNC B1 ;  /* 0x0000000000017941 */ /* 0x000fea0003800000 */
.L_x_299:
        /* <DEDUP_REMOVED lines=13> */
.L_x_302:
[----:B------:R-:W-:Y:S05]  /*1c6f0*/  BSYNC B1 ;  /* 0x0000000000017941 */ /* 0x000fea0003800000 */
.L_x_301:
        /* <DEDUP_REMOVED lines=13> */
.L_x_304:
[----:B------:R-:W-:Y:S05]  /*1c7d0*/  BSYNC B1 ;  /* 0x0000000000017941 */ /* 0x000fea0003800000 */
.L_x_303:
        /* <DEDUP_REMOVED lines=13> */
.L_x_306:
[----:B------:R-:W-:Y:S05]  /*1c8b0*/  BSYNC B1 ;  /* 0x0000000000017941 */ /* 0x000fea0003800000 */
.L_x_305:
        /* <DEDUP_REMOVED lines=13> */
.L_x_308:
[----:B------:R-:W-:Y:S05]  /*1c990*/  BSYNC B1 ;  /* 0x0000000000017941 */ /* 0x000fea0003800000 */
.L_x_307:
        /* <DEDUP_REMOVED lines=13> */
.L_x_310:
[----:B------:R-:W-:Y:S05]  /*1ca70*/  BSYNC B1 ;  /* 0x0000000000017941 */ /* 0x000fea0003800000 */
.L_x_309:
        /* <DEDUP_REMOVED lines=13> */
.L_x_312:
[----:B------:R-:W-:Y:S05]  /*1cb50*/  BSYNC B1 ;  /* 0x0000000000017941 */ /* 0x000fea0003800000 */
.L_x_311:
        /* <DEDUP_REMOVED lines=13> */
.L_x_314:
[----:B------:R-:W-:Y:S05]  /*1cc30*/  BSYNC B1 ;  /* 0x0000000000017941 */ /* 0x000fea0003800000 */
.L_x_313:
        /* <DEDUP_REMOVED lines=13> */
.L_x_316:
[----:B------:R-:W-:Y:S05]  /*1cd10*/  BSYNC B1 ;  /* 0x0000000000017941 */ /* 0x000fea0003800000 */
.L_x_315:
        /* <DEDUP_REMOVED lines=13> */
.L_x_318:
[----:B------:R-:W-:Y:S05]  /*1cdf0*/  BSYNC B1 ;  /* 0x0000000000017941 */ /* 0x000fea0003800000 */
.L_x_317:
        /* <DEDUP_REMOVED lines=13> */
.L_x_320:
[----:B------:R-:W-:Y:S05]  /*1ced0*/  BSYNC B1 ;  /* 0x0000000000017941 */ /* 0x000fea0003800000 */
.L_x_319:
        /* <DEDUP_REMOVED lines=13> */
.L_x_322:
[----:B------:R-:W-:Y:S05]  /*1cfb0*/  BSYNC B1 ;  /* 0x0000000000017941 */ /* 0x000fea0003800000 */
.L_x_321:
        /* <DEDUP_REMOVED lines=13> */
.L_x_324:
[----:B------:R-:W-:Y:S05]  /*1d090*/  BSYNC B1 ;  /* 0x0000000000017941 */ /* 0x000fea0003800000 */
.L_x_323:
        /* <DEDUP_REMOVED lines=13> */
.L_x_326:
[----:B------:R-:W-:Y:S05]  /*1d170*/  BSYNC B1 ;  /* 0x0000000000017941 */ /* 0x000fea0003800000 */
.L_x_325:
        /* <DEDUP_REMOVED lines=13> */
.L_x_328:
[----:B------:R-:W-:Y:S05]  /*1d250*/  BSYNC B1 ;  /* 0x0000000000017941 */ /* 0x000fea0003800000 */
.L_x_327:
        /* <DEDUP_REMOVED lines=13> */
.L_x_330:
[----:B------:R-:W-:Y:S05]  /*1d330*/  BSYNC B1 ;  /* 0x0000000000017941 */ /* 0x000fea0003800000 */
.L_x_329:
        /* <DEDUP_REMOVED lines=13> */
.L_x_332:
[----:B------:R-:W-:Y:S05]  /*1d410*/  BSYNC B1 ;  /* 0x0000000000017941 */ /* 0x000fea0003800000 */
.L_x_331:
        /* <DEDUP_REMOVED lines=13> */
.L_x_334:
[----:B------:R-:W-:Y:S05]  /*1d4f0*/  BSYNC B1 ;  /* 0x0000000000017941 */ /* 0x000fea0003800000 */
.L_x_333:
        /* <DEDUP_REMOVED lines=13> */
.L_x_336:
[----:B------:R-:W-:Y:S05]  /*1d5d0*/  BSYNC B1 ;  /* 0x0000000000017941 */ /* 0x000fea0003800000 */
.L_x_335:
        /* <DEDUP_REMOVED lines=13> */
.L_x_338:
[----:B------:R-:W-:Y:S05]  /*1d6b0*/  BSYNC B1 ;  /* 0x0000000000017941 */ /* 0x000fea0003800000 */
.L_x_337:
        /* <DEDUP_REMOVED lines=13> */
.L_x_340:
[----:B------:R-:W-:Y:S05]  /*1d790*/  BSYNC B1 ;  /* 0x0000000000017941 */ /* 0x000fea0003800000 */
.L_x_339:
        /* <DEDUP_REMOVED lines=13> */
.L_x_342:
[----:B------:R-:W-:Y:S05]  /*1d870*/  BSYNC B1 ;  /* 0x0000000000017941 */ /* 0x000fea0003800000 */
.L_x_341:
        /* <DEDUP_REMOVED lines=13> */
.L_x_344:
[----:B------:R-:W-:Y:S05]  /*1d950*/  BSYNC B1 ;  /* 0x0000000000017941 */ /* 0x000fea0003800000 */
.L_x_343:
        /* <DEDUP_REMOVED lines=13> */
.L_x_346:
[----:B------:R-:W-:Y:S05]  /*1da30*/  BSYNC B1 ;  /* 0x0000000000017941 */ /* 0x000fea0003800000 */
.L_x_345:
        /* <DEDUP_REMOVED lines=13> */
.L_x_348:
[----:B------:R-:W-:Y:S05]  /*1db10*/  BSYNC B1 ;  /* 0x0000000000017941 */ /* 0x000fea0003800000 */
.L_x_347:
        /* <DEDUP_REMOVED lines=13> */
.L_x_350:
[----:B------:R-:W-:Y:S05]  /*1dbf0*/  BSYNC B1 ;  /* 0x0000000000017941 */ /* 0x000fea0003800000 */
.L_x_349:
        /* <DEDUP_REMOVED lines=13> */
.L_x_352:
[----:B------:R-:W-:Y:S05]  /*1dcd0*/  BSYNC B1 ;  /* 0x0000000000017941 */ /* 0x000fea0003800000 */
.L_x_351:
        /* <DEDUP_REMOVED lines=13> */
.L_x_354:
[----:B------:R-:W-:Y:S05]  /*1ddb0*/  BSYNC B1 ;  /* 0x0000000000017941 */ /* 0x000fea0003800000 */
.L_x_353:
        /* <DEDUP_REMOVED lines=13> */
.L_x_356:
[----:B------:R-:W-:Y:S05]  /*1de90*/  BSYNC B1 ;  /* 0x0000000000017941 */ /* 0x000fea0003800000 */
.L_x_355:
        /* <DEDUP_REMOVED lines=13> */
.L_x_358:
[----:B------:R-:W-:Y:S05]  /*1df70*/  BSYNC B1 ;  /* 0x0000000000017941 */ /* 0x000fea0003800000 */
.L_x_357:
        /* <DEDUP_REMOVED lines=13> */
.L_x_360:
[----:B------:R-:W-:Y:S05]  /*1e050*/  BSYNC B1 ;  /* 0x0000000000017941 */ /* 0x000fea0003800000 */
.L_x_359:
        /* <DEDUP_REMOVED lines=13> */
.L_x_362:
[----:B------:R-:W-:Y:S05]  /*1e130*/  BSYNC B1 ;  /* 0x0000000000017941 */ /* 0x000fea0003800000 */
.L_x_361:
        /* <DEDUP_REMOVED lines=13> */
.L_x_364:
[----:B------:R-:W-:Y:S05]  /*1e210*/  BSYNC B1 ;  /* 0x0000000000017941 */ /* 0x000fea0003800000 */
.L_x_363:
        /* <DEDUP_REMOVED lines=13> */
.L_x_366:
[----:B------:R-:W-:Y:S05]  /*1e2f0*/  BSYNC B1 ;  /* 0x0000000000017941 */ /* 0x000fea0003800000 */
.L_x_365:
        /* <DEDUP_REMOVED lines=13> */
.L_x_368:
[----:B------:R-:W-:Y:S05]  /*1e3d0*/  BSYNC B1 ;  /* 0x0000000000017941 */ /* 0x000fea0003800000 */
.L_x_367:
        /* <DEDUP_REMOVED lines=13> */
.L_x_370:
[----:B------:R-:W-:Y:S05]  /*1e4b0*/  BSYNC B1 ;  /* 0x0000000000017941 */ /* 0x000fea0003800000 */
.L_x_369:
        /* <DEDUP_REMOVED lines=13> */
.L_x_372:
[----:B------:R-:W-:Y:S05]  /*1e590*/  BSYNC B1 ;  /* 0x0000000000017941 */ /* 0x000fea0003800000 */
.L_x_371:
        /* <DEDUP_REMOVED lines=13> */
.L_x_374:
[----:B------:R-:W-:Y:S05]  /*1e670*/  BSYNC B1 ;  /* 0x0000000000017941 */ /* 0x000fea0003800000 */
.L_x_373:
        /* <DEDUP_REMOVED lines=13> */
.L_x_376:
[----:B------:R-:W-:Y:S05]  /*1e750*/  BSYNC B1 ;  /* 0x0000000000017941 */ /* 0x000fea0003800000 */
.L_x_375:
        /* <DEDUP_REMOVED lines=13> */
.L_x_378:
[----:B------:R-:W-:Y:S05]  /*1e830*/  BSYNC B1 ;  /* 0x0000000000017941 */ /* 0x000fea0003800000 */
.L_x_377:
        /* <DEDUP_REMOVED lines=13> */
.L_x_380:
[----:B------:R-:W-:Y:S05]  /*1e910*/  BSYNC B1 ;  /* 0x0000000000017941 */ /* 0x000fea0003800000 */
.L_x_379:
        /* <DEDUP_REMOVED lines=13> */
.L_x_382:
[----:B------:R-:W-:Y:S05]  /*1e9f0*/  BSYNC B1 ;  /* 0x0000000000017941 */ /* 0x000fea0003800000 */
.L_x_381:
        /* <DEDUP_REMOVED lines=13> */
.L_x_384:
[----:B------:R-:W-:Y:S05]  /*1ead0*/  BSYNC B1 ;  /* 0x0000000000017941 */ /* 0x000fea0003800000 */
.L_x_383:
        /* <DEDUP_REMOVED lines=13> */
.L_x_386:
[----:B------:R-:W-:Y:S05]  /*1ebb0*/  BSYNC B1 ;  /* 0x0000000000017941 */ /* 0x000fea0003800000 */
.L_x_385:
        /* <DEDUP_REMOVED lines=13> */
.L_x_388:
[----:B------:R-:W-:Y:S05]  /*1ec90*/  BSYNC B1 ;  /* 0x0000000000017941 */ /* 0x000fea0003800000 */
.L_x_387:
        /* <DEDUP_REMOVED lines=13> */
.L_x_390:
[----:B------:R-:W-:Y:S05]  /*1ed70*/  BSYNC B1 ;  /* 0x0000000000017941 */ /* 0x000fea0003800000 */
.L_x_389:
        /* <DEDUP_REMOVED lines=13> */
.L_x_392:
[----:B------:R-:W-:Y:S05]  /*1ee50*/  BSYNC B1 ;  /* 0x0000000000017941 */ /* 0x000fea0003800000 */
.L_x_391:
        /* <DEDUP_REMOVED lines=13> */
.L_x_394:
[----:B------:R-:W-:Y:S05]  /*1ef30*/  BSYNC B1 ;  /* 0x0000000000017941 */ /* 0x000fea0003800000 */
.L_x_393:
        /* <DEDUP_REMOVED lines=13> */
.L_x_396:
[----:B------:R-:W-:Y:S05]  /*1f010*/  BSYNC B1 ;  /* 0x0000000000017941 */ /* 0x000fea0003800000 */
.L_x_395:
        /* <DEDUP_REMOVED lines=13> */
.L_x_398:
[----:B------:R-:W-:Y:S05]  /*1f0f0*/  BSYNC B1 ;  /* 0x0000000000017941 */ /* 0x000fea0003800000 */
.L_x_397:
        /* <DEDUP_REMOVED lines=13> */
.L_x_400:
[----:B------:R-:W-:Y:S05]  /*1f1d0*/  BSYNC B1 ;  /* 0x0000000000017941 */ /* 0x000fea0003800000 */
.L_x_399:
        /* <DEDUP_REMOVED lines=13> */
.L_x_402:
[----:B------:R-:W-:Y:S05]  /*1f2b0*/  BSYNC B1 ;  /* 0x0000000000017941 */ /* 0x000fea0003800000 */
.L_x_401:
        /* <DEDUP_REMOVED lines=13> */
.L_x_404:
[----:B------:R-:W-:Y:S05]  /*1f390*/  BSYNC B1 ;  /* 0x0000000000017941 */ /* 0x000fea0003800000 */
.L_x_403:
        /* <DEDUP_REMOVED lines=13> */
.L_x_406:
[----:B------:R-:W-:Y:S05]  /*1f470*/  BSYNC B1 ;  /* 0x0000000000017941 */ /* 0x000fea0003800000 */
.L_x_405:
        /* <DEDUP_REMOVED lines=13> */
.L_x_408:
[----:B------:R-:W-:Y:S05]  /*1f550*/  BSYNC B1 ;  /* 0x0000000000017941 */ /* 0x000fea0003800000 */
.L_x_407:
        /* <DEDUP_REMOVED lines=13> */
.L_x_410:
[----:B------:R-:W-:Y:S05]  /*1f630*/  BSYNC B1 ;  /* 0x0000000000017941 */ /* 0x000fea0003800000 */
.L_x_409:
        /* <DEDUP_REMOVED lines=13> */
.L_x_412:
[----:B------:R-:W-:Y:S05]  /*1f710*/  BSYNC B1 ;  /* 0x0000000000017941 */ /* 0x000fea0003800000 */
.L_x_411:
        /* <DEDUP_REMOVED lines=13> */
.L_x_414:
[----:B------:R-:W-:Y:S05]  /*1f7f0*/  BSYNC B1 ;  /* 0x0000000000017941 */ /* 0x000fea0003800000 */
.L_x_413:
        /* <DEDUP_REMOVED lines=13> */
.L_x_416:
[----:B------:R-:W-:Y:S05]  /*1f8d0*/  BSYNC B1 ;  /* 0x0000000000017941 */ /* 0x000fea0003800000 */
.L_x_415:
        /* <DEDUP_REMOVED lines=13> */
.L_x_418:
[----:B------:R-:W-:Y:S05]  /*1f9b0*/  BSYNC B1 ;  /* 0x0000000000017941 */ /* 0x000fea0003800000 */
.L_x_417:
        /* <DEDUP_REMOVED lines=13> */
.L_x_420:
[----:B------:R-:W-:Y:S05]  /*1fa90*/  BSYNC B1 ;  /* 0x0000000000017941 */ /* 0x000fea0003800000 */
.L_x_419:
        /* <DEDUP_REMOVED lines=13> */
.L_x_422:
[----:B------:R-:W-:Y:S05]  /*1fb70*/  BSYNC B1 ;  /* 0x0000000000017941 */ /* 0x000fea0003800000 */
.L_x_421:
        /* <DEDUP_REMOVED lines=13> */
.L_x_424:
[----:B------:R-:W-:Y:S05]  /*1fc50*/  BSYNC B1 ;  /* 0x0000000000017941 */ /* 0x000fea0003800000 */
.L_x_423:
        /* <DEDUP_REMOVED lines=13> */
.L_x_426:
[----:B------:R-:W-:Y:S05]  /*1fd30*/  BSYNC B1 ;  /* 0x0000000000017941 */ /* 0x000fea0003800000 */
.L_x_425:
        /* <DEDUP_REMOVED lines=13> */
.L_x_428:
[----:B------:R-:W-:Y:S05]  /*1fe10*/  BSYNC B1 ;  /* 0x0000000000017941 */ /* 0x000fea0003800000 */
.L_x_427:
        /* <DEDUP_REMOVED lines=13> */
.L_x_430:
[----:B------:R-:W-:Y:S05]  /*1fef0*/  BSYNC B1 ;  /* 0x0000000000017941 */ /* 0x000fea0003800000 */
.L_x_429:
        /* <DEDUP_REMOVED lines=13> */
.L_x_432:
[----:B------:R-:W-:Y:S05]  /*1ffd0*/  BSYNC B1 ;  /* 0x0000000000017941 */ /* 0x000fea0003800000 */
.L_x_431:
        /* <DEDUP_REMOVED lines=13> */
.L_x_434:
[----:B------:R-:W-:Y:S05]  /*200b0*/  BSYNC B1 ;  /* 0x0000000000017941 */ /* 0x000fea0003800000 */
.L_x_433:
        /* <DEDUP_REMOVED lines=13> */
.L_x_436:
[----:B------:R-:W-:Y:S05]  /*20190*/  BSYNC B1 ;  /* 0x0000000000017941 */ /* 0x000fea0003800000 */
.L_x_435:
        /* <DEDUP_REMOVED lines=13> */
.L_x_438:
[----:B------:R-:W-:Y:S05]  /*20270*/  BSYNC B1 ;  /* 0x0000000000017941 */ /* 0x000fea0003800000 */
.L_x_437:
        /* <DEDUP_REMOVED lines=13> */
.L_x_440:
[----:B------:R-:W-:Y:S05]  /*20350*/  BSYNC B1 ;  /* 0x0000000000017941 */ /* 0x000fea0003800000 */
.L_x_439:
        /* <DEDUP_REMOVED lines=13> */
.L_x_442:
[----:B------:R-:W-:Y:S05]  /*20430*/  BSYNC B1 ;  /* 0x0000000000017941 */ /* 0x000fea0003800000 */
.L_x_441:
        /* <DEDUP_REMOVED lines=13> */
.L_x_444:
[----:B------:R-:W-:Y:S05]  /*20510*/  BSYNC B1 ;  /* 0x0000000000017941 */ /* 0x000fea0003800000 */
.L_x_443:
        /* <DEDUP_REMOVED lines=13> */
.L_x_446:
[----:B------:R-:W-:Y:S05]  /*205f0*/  BSYNC B1 ;  /* 0x0000000000017941 */ /* 0x000fea0003800000 */
.L_x_445:
        /* <DEDUP_REMOVED lines=13> */
.L_x_448:
[----:B------:R-:W-:Y:S05]  /*206d0*/  BSYNC B1 ;  /* 0x0000000000017941 */ /* 0x000fea0003800000 */
.L_x_447:
        /* <DEDUP_REMOVED lines=13> */
.L_x_450:
[----:B------:R-:W-:Y:S05]  /*207b0*/  BSYNC B1 ;  /* 0x0000000000017941 */ /* 0x000fea0003800000 */
.L_x_449:
        /* <DEDUP_REMOVED lines=13> */
.L_x_452:
[----:B------:R-:W-:Y:S05]  /*20890*/  BSYNC B1 ;  /* 0x0000000000017941 */ /* 0x000fea0003800000 */
.L_x_451:
        /* <DEDUP_REMOVED lines=13> */
.L_x_454:
[----:B------:R-:W-:Y:S05]  /*20970*/  BSYNC B1 ;  /* 0x0000000000017941 */ /* 0x000fea0003800000 */
.L_x_453:
        /* <DEDUP_REMOVED lines=13> */
.L_x_456:
[----:B------:R-:W-:Y:S05]  /*20a50*/  BSYNC B1 ;  /* 0x0000000000017941 */ /* 0x000fea0003800000 */
.L_x_455:
        /* <DEDUP_REMOVED lines=13> */
.L_x_458:
[----:B------:R-:W-:Y:S05]  /*20b30*/  BSYNC B1 ;  /* 0x0000000000017941 */ /* 0x000fea0003800000 */
.L_x_457:
        /* <DEDUP_REMOVED lines=13> */
.L_x_460:
[----:B------:R-:W-:Y:S05]  /*20c10*/  BSYNC B1 ;  /* 0x0000000000017941 */ /* 0x000fea0003800000 */
.L_x_459:
        /* <DEDUP_REMOVED lines=13> */
.L_x_462:
[----:B------:R-:W-:Y:S05]  /*20cf0*/  BSYNC B1 ;  /* 0x0000000000017941 */ /* 0x000fea0003800000 */
.L_x_461:
        /* <DEDUP_REMOVED lines=13> */
.L_x_464:
[----:B------:R-:W-:Y:S05]  /*20dd0*/  BSYNC B1 ;  /* 0x0000000000017941 */ /* 0x000fea0003800000 */
.L_x_463:
        /* <DEDUP_REMOVED lines=13> */
.L_x_466:
[----:B------:R-:W-:Y:S05]  /*20eb0*/  BSYNC B1 ;  /* 0x0000000000017941 */ /* 0x000fea0003800000 */
.L_x_465:
        /* <DEDUP_REMOVED lines=13> */
.L_x_468:
[----:B------:R-:W-:Y:S05]  /*20f90*/  BSYNC B1 ;  /* 0x0000000000017941 */ /* 0x000fea0003800000 */
.L_x_467:
        /* <DEDUP_REMOVED lines=13> */
.L_x_470:
[----:B------:R-:W-:Y:S05]  /*21070*/  BSYNC B1 ;  /* 0x0000000000017941 */ /* 0x000fea0003800000 */
.L_x_469:
        /* <DEDUP_REMOVED lines=13> */
.L_x_472:
[----:B------:R-:W-:Y:S05]  /*21150*/  BSYNC B1 ;  /* 0x0000000000017941 */ /* 0x000fea0003800000 */
.L_x_471:
        /* <DEDUP_REMOVED lines=13> */
.L_x_474:
[----:B------:R-:W-:Y:S05]  /*21230*/  BSYNC B1 ;  /* 0x0000000000017941 */ /* 0x000fea0003800000 */
.L_x_473:
        /* <DEDUP_REMOVED lines=13> */
.L_x_476:
[----:B------:R-:W-:Y:S05]  /*21310*/  BSYNC B1 ;  /* 0x0000000000017941 */ /* 0x000fea0003800000 */
.L_x_475:
        /* <DEDUP_REMOVED lines=13> */
.L_x_478:
[----:B------:R-:W-:Y:S05]  /*213f0*/  BSYNC B1 ;  /* 0x0000000000017941 */ /* 0x000fea0003800000 */
.L_x_477:
        /* <DEDUP_REMOVED lines=13> */
.L_x_480:
[----:B------:R-:W-:Y:S05]  /*214d0*/  BSYNC B1 ;  /* 0x0000000000017941 */ /* 0x000fea0003800000 */
.L_x_479:
        /* <DEDUP_REMOVED lines=13> */
.L_x_482:
[----:B------:R-:W-:Y:S05]  /*215b0*/  BSYNC B1 ;  /* 0x0000000000017941 */ /* 0x000fea0003800000 */
.L_x_481:
        /* <DEDUP_REMOVED lines=13> */
.L_x_484:
[----:B------:R-:W-:Y:S05]  /*21690*/  BSYNC B1 ;  /* 0x0000000000017941 */ /* 0x000fea0003800000 */
.L_x_483:
        /* <DEDUP_REMOVED lines=13> */
.L_x_486:
[----:B------:R-:W-:Y:S05]  /*21770*/  BSYNC B1 ;  /* 0x0000000000017941 */ /* 0x000fea0003800000 */
.L_x_485:
        /* <DEDUP_REMOVED lines=13> */
.L_x_488:
[----:B------:R-:W-:Y:S05]  /*21850*/  BSYNC B1 ;  /* 0x0000000000017941 */ /* 0x000fea0003800000 */
.L_x_487:
        /* <DEDUP_REMOVED lines=13> */
.L_x_490:
[----:B------:R-:W-:Y:S05]  /*21930*/  BSYNC B1 ;  /* 0x0000000000017941 */ /* 0x000fea0003800000 */
.L_x_489:
        /* <DEDUP_REMOVED lines=13> */
.L_x_492:
[----:B------:R-:W-:Y:S05]  /*21a10*/  BSYNC B1 ;  /* 0x0000000000017941 */ /* 0x000fea0003800000 */
.L_x_491:
        /* <DEDUP_REMOVED lines=13> */
.L_x_494:
[----:B------:R-:W-:Y:S05]  /*21af0*/  BSYNC B1 ;  /* 0x0000000000017941 */ /* 0x000fea0003800000 */
.L_x_493:
        /* <DEDUP_REMOVED lines=13> */
.L_x_496:
[----:B------:R-:W-:Y:S05]  /*21bd0*/  BSYNC B1 ;  /* 0x0000000000017941 */ /* 0x000fea0003800000 */
.L_x_495:
        /* <DEDUP_REMOVED lines=13> */
.L_x_498:
[----:B------:R-:W-:Y:S05]  /*21cb0*/  BSYNC B1 ;  /* 0x0000000000017941 */ /* 0x000fea0003800000 */
.L_x_497:
        /* <DEDUP_REMOVED lines=13> */
.L_x_500:
[----:B------:R-:W-:Y:S05]  /*21d90*/  BSYNC B1 ;  /* 0x0000000000017941 */ /* 0x000fea0003800000 */
.L_x_499:
        /* <DEDUP_REMOVED lines=13> */
.L_x_502:
[----:B------:R-:W-:Y:S05]  /*21e70*/  BSYNC B1 ;  /* 0x0000000000017941 */ /* 0x000fea0003800000 */
.L_x_501:
        /* <DEDUP_REMOVED lines=13> */
.L_x_504:
[----:B------:R-:W-:Y:S05]  /*21f50*/  BSYNC B1 ;  /* 0x0000000000017941 */ /* 0x000fea0003800000 */
.L_x_503:
        /* <DEDUP_REMOVED lines=13> */
.L_x_506:
[----:B------:R-:W-:Y:S05]  /*22030*/  BSYNC B1 ;  /* 0x0000000000017941 */ /* 0x000fea0003800000 */
.L_x_505:
        /* <DEDUP_REMOVED lines=13> */
.L_x_508:
[----:B------:R-:W-:Y:S05]  /*22110*/  BSYNC B1 ;  /* 0x0000000000017941 */ /* 0x000fea0003800000 */
.L_x_507:
        /* <DEDUP_REMOVED lines=13> */
.L_x_510:
[----:B------:R-:W-:Y:S05]  /*221f0*/  BSYNC B1 ;  /* 0x0000000000017941 */ /* 0x000fea0003800000 */
.L_x_509:
        /* <DEDUP_REMOVED lines=13> */
.L_x_512:
[----:B------:R-:W-:Y:S05]  /*222d0*/  BSYNC B1 ;  /* 0x0000000000017941 */ /* 0x000fea0003800000 */
.L_x_511:
        /* <DEDUP_REMOVED lines=13> */
.L_x_514:
[----:B------:R-:W-:Y:S05]  /*223b0*/  BSYNC B1 ;  /* 0x0000000000017941 */ /* 0x000fea0003800000 */
.L_x_513:
        /* <DEDUP_REMOVED lines=13> */
.L_x_516:
[----:B------:R-:W-:Y:S05]  /*22490*/  BSYNC B1 ;  /* 0x0000000000017941 */ /* 0x000fea0003800000 */
.L_x_515:
        /* <DEDUP_REMOVED lines=13> */
.L_x_518:
[----:B------:R-:W-:Y:S05]  /*22570*/  BSYNC B1 ;  /* 0x0000000000017941 */ /* 0x000fea0003800000 */
.L_x_517:
        /* <DEDUP_REMOVED lines=13> */
.L_x_520:
[----:B------:R-:W-:Y:S05]  /*22650*/  BSYNC B1 ;  /* 0x0000000000017941 */ /* 0x000fea0003800000 */
.L_x_519:
        /* <DEDUP_REMOVED lines=13> */
.L_x_522:
[----:B------:R-:W-:Y:S05]  /*22730*/  BSYNC B1 ;  /* 0x0000000000017941 */ /* 0x000fea0003800000 */
.L_x_521:
        /* <DEDUP_REMOVED lines=13> */
.L_x_524:
[----:B------:R-:W-:Y:S05]  /*22810*/  BSYNC B1 ;  /* 0x0000000000017941 */ /* 0x000fea0003800000 */
.L_x_523:
        /* <DEDUP_REMOVED lines=13> */
.L_x_526:
[----:B------:R-:W-:Y:S05]  /*228f0*/  BSYNC B1 ;  /* 0x0000000000017941 */ /* 0x000fea0003800000 */
.L_x_525:
        /* <DEDUP_REMOVED lines=13> */
.L_x_528:
[----:B------:R-:W-:Y:S05]  /*229d0*/  BSYNC B1 ;  /* 0x0000000000017941 */ /* 0x000fea0003800000 */
.L_x_527:
        /* <DEDUP_REMOVED lines=13> */
.L_x_530:
[----:B------:R-:W-:Y:S05]  /*22ab0*/  BSYNC B1 ;  /* 0x0000000000017941 */ /* 0x000fea0003800000 */
.L_x_529:
        /* <DEDUP_REMOVED lines=13> */
.L_x_532:
[----:B------:R-:W-:Y:S05]  /*22b90*/  BSYNC B1 ;  /* 0x0000000000017941 */ /* 0x000fea0003800000 */
.L_x_531:
        /* <DEDUP_REMOVED lines=13> */
.L_x_534:
[----:B------:R-:W-:Y:S05]  /*22c70*/  BSYNC B1 ;  /* 0x0000000000017941 */ /* 0x000fea0003800000 */
.L_x_533:
        /* <DEDUP_REMOVED lines=13> */
.L_x_536:
[----:B------:R-:W-:Y:S05]  /*22d50*/  BSYNC B1 ;  /* 0x0000000000017941 */ /* 0x000fea0003800000 */
.L_x_535:
        /* <DEDUP_REMOVED lines=13> */
.L_x_538:
[----:B------:R-:W-:Y:S05]  /*22e30*/  BSYNC B1 ;  /* 0x0000000000017941 */ /* 0x000fea0003800000 */
.L_x_537:
        /* <DEDUP_REMOVED lines=13> */
.L_x_540:
[----:B------:R-:W-:Y:S05]  /*22f10*/  BSYNC B1 ;  /* 0x0000000000017941 */ /* 0x000fea0003800000 */
.L_x_539:
[----:B--234-:R-:W2:Y:S01]  /*22f20*/  LDL.LU R3, [R1+0x444] ;  /* 0x0004440001037983 */ /* 0x01cea20000300800 */
[----:B-----5:R-:W-:Y:S01]  /*22f30*/  LOP3.LUT R6, R6, 0xff, RZ, 0xc0, !PT ;  /* 0x000000ff06067812 */ /* 0x020fe200078ec0ff */
[----:B------:R-:W-:Y:S01]  /*22f40*/  BSSY B1, `(.L_x_541) ;  /* 0x000000b000017945 */ /* 0x000fe20003800000 */
[----:B------:R-:W-:Y:S02]  /*22f50*/  ISETP.LT.OR P2, PT, R0, 0xf9, !P1 ;  /* 0x000000f90000780c */ /* 0x000fe40004f41670 */
[----:B------:R-:W-:Y:S02]  /*22f60*/  F2FP.F16.E5M2.UNPACK_B R6, R6 ;  /* 0x00000006ff06723e */ /* 0x000fe400020004ff */
[----:B------:R-:W-:-:S03]  /*22f70*/  PRMT R2, RZ, 0x7610, R2 ;  /* 0x00007610ff027816 */ /* 0x000fc60000000002 */
[----:B------:R-:W-:-:S05]  /*22f80*/  HADD2.F32 R6, -RZ, R6.H0_H0 ;  /* 0x20000006ff067230 */ /* 0x000fca0000004100 */
[----:B------:R-:W-:-:S04]  /*22f90*/  FMUL R6, R6, UR21 ;  /* 0x0000001506067c20 */ /* 0x000fc80008400000 */
[----:B--2---:R-:W-:-:S05]  /*22fa0*/  FFMA R6, R3, UR20, R6 ;  /* 0x0000001403067c23 */ /* 0x004fca0008000006 */
[----:B------:R-:W-:-:S05]  /*22fb0*/  F2FP.SATFINITE.E5M2.F32.PACK_AB_MERGE_C R3, RZ, R6, RZ ;  /* 0x00000006ff03723e */ /* 0x000fca00048060ff */
[----:B------:R2:W-:Y:S01]  /*22fc0*/  @!P0 STG.E.U8 desc[UR14][R30.64+0xf9], R3 ;  /* 0x0000f9031e008986 */ /* 0x0005e2000c10110e */
[----:B------:R-:W-:Y:S05]  /*22fd0*/  @P2 BRA `(.L_x_542) ;  /* 0x0000000000042947 */ /* 0x000fea0003800000 */
[----:B------:R3:W5:Y:S02]  /*22fe0*/  LDG.E.U8 R2, desc[UR14][R4.64+0xf8] ;  /* 0x0000f80e04027981 */ /* 0x000764000c1e1100 */
.L_x_542:
[----:B------:R-:W-:Y:S05]  /*22ff0*/  BSYNC B1 ;  /* 0x0000000000017941 */ /* 0x000fea0003800000 */
.L_x_541:
[----:B--2---:R-:W2:Y:S01]  /*23000*/  LDL.LU R3, [R1+0x448] ;  /* 0x0004480001037983 */ /* 0x004ea20000300800 */
        /* <DEDUP_REMOVED lines=12> */
.L_x_544:
[----:B------:R-:W-:Y:S05]  /*230d0*/  BSYNC B1 ;  /* 0x0000000000017941 */ /* 0x000fea0003800000 */
.L_x_543:
[----:B------:R-:W-:Y:S05]  /*230e0*/  @P1 BRA `(.L_x_545) ;  /* 0x0000004800841947 */ /* 0x000fea0003800000 */
[----:B------:R-:W2:Y:S01]  /*230f0*/  LDL.LU R2, [R1+0x44c] ;  /* 0x00044c0001027983 */ /* 0x000ea20000300800 */
[----:B-----5:R-:W-:-:S04]  /*23100*/  LOP3.LUT R0, R0, 0xff, RZ, 0xc0, !PT ;  /* 0x000000ff00007812 */ /* 0x020fc800078ec0ff */
[----:B------:R-:W-:-:S05]  /*23110*/  F2FP.F16.E5M2.UNPACK_B R0, R0 ;  /* 0x00000000ff00723e */ /* 0x000fca00020004ff */
[----:B------:R-:W-:-:S05]  /*23120*/  HADD2.F32 R0, -RZ, R0.H0_H0 ;  /* 0x20000000ff007230 */ /* 0x000fca0000004100 */
[----:B------:R-:W-:-:S04]  /*23130*/  FMUL R0, R0, UR21 ;  /* 0x0000001500007c20 */ /* 0x000fc80008400000 */
[----:B--2---:R-:W-:-:S05]  /*23140*/  FFMA R0, R2, UR20, R0 ;  /* 0x0000001402007c23 */ /* 0x004fca0008000000 */
[----:B------:R-:W-:-:S05]  /*23150*/  F2FP.SATFINITE.E5M2.F32.PACK_AB_MERGE_C R3, RZ, R0, RZ ;  /* 0x00000000ff03723e */ /* 0x000fca00048060ff */
[----:B------:R2:W-:Y:S01]  /*23160*/  STG.E.U8 desc[UR14][R28.64+0xf9], R3 ;  /* 0x0000f9031c007986 */ /* 0x0005e2000c10110e */
[----:B------:R-:W-:Y:S05]  /*23170*/  BRA `(.L_x_545) ;  /* 0x0000004800607947 */ /* 0x000fea0003800000 */
.L_x_32:
[----:B------:R-:W-:Y:S01]  /*23180*/  ISETP.GE.AND P3, PT, R34, 0x1, PT ;  /* 0x000000012200780c */ /* 0x000fe20003f66270 */
[----:B-----5:R-:W-:Y:S01]  /*23190*/  FMUL R2, R2, UR20 ;  /* 0x0000001402027c20 */ /* 0x020fe20008400000 */
[----:B------:R-:W3:Y:S02]  /*231a0*/  LDL.LU R40, [R1+0x200] ;  /* 0x0002000001287983 */ /* 0x000ee40000300800 */
[----:B------:R-:W-:Y:S02]  /*231b0*/  ISETP.LT.OR P0, PT, R0, 0x1, !P3 ;  /* 0x000000010000780c */ /* 0x000fe40005f01670 */
[----:B------:R-:W-:Y:S01]  /*231c0*/  F2FP.SATFINITE.E5M2.F32.PACK_AB_MERGE_C R2, RZ, R2, RZ ;  /* 0x00000002ff02723e */ /* 0x000fe200048060ff */
[----:B------:R-:W-:Y:S01]  /*231d0*/  FMUL R3, R3, UR20 ;  /* 0x0000001403037c20 */ /* 0x000fe20008400000 */
[----:B------:R-:W-:Y:S01]  /*231e0*/  ISETP.GE.AND P2, PT, R34, 0x9, PT ;  /* 0x000000092200780c */ /* 0x000fe20003f46270 */
[----:B------:R-:W-:Y:S01]  /*231f0*/  FMUL R4, R4, UR20 ;  /* 0x0000001404047c20 */ /* 0x000fe20008400000 */
[----:B------:R-:W-:Y:S01]  /*23200*/  FMUL R5, R5, UR20 ;  /* 0x0000001405057c20 */ /* 0x000fe20008400000 */
[----:B------:R-:W-:Y:S01]  /*23210*/  ISETP.LT.OR P1, PT, R0, 0x9, !P3 ;  /* 0x000000090000780c */ /* 0x000fe20005f21670 */
[----:B------:R-:W-:Y:S01]  /*23220*/  FMUL R6, R6, UR20 ;  /* 0x0000001406067c20 */ /* 0x000fe20008400000 */
[----:B------:R-:W-:Y:S01]  /*23230*/  FMUL R7, R7, UR20 ;  /* 0x0000001407077c20 */ /* 0x000fe20008400000 */
[----:B------:R-:W-:Y:S01]  /*23240*/  FMUL R8, R8, UR20 ;  /* 0x0000001408087c20 */ /* 0x000fe20008400000 */
[----:B------:R-:W-:Y:S01]  /*23250*/  FMUL R9, R9, UR20 ;  /* 0x0000001409097c20 */ /* 0x000fe20008400000 */
[----:B------:R-:W-:Y:S01]  /*23260*/  FMUL R10, R10, UR20 ;  /* 0x000000140a0a7c20 */ /* 0x000fe20008400000 */
[----:B------:R-:W-:Y:S01]  /*23270*/  @!P0 STG.E.U8 desc[UR14][R24.64], R2 ;  /* 0x0000000218008986 */ /* 0x000fe2000c10110e */
[----:B------:R-:W-:-:S02]  /*23280*/  ISETP.LT.OR P0, PT, R0, 0x2, !P3 ;  /* 0x000000020000780c */ /* 0x000fc40005f01670 */
[----:B------:R-:W-:Y:S01]  /*23290*/  F2FP.SATFINITE.E5M2.F32.PACK_AB_MERGE_C R3, RZ, R3, RZ ;  /* 0x00000003ff03723e */ /* 0x000fe200048060ff */
[----:B------:R-:W-:Y:S01]  /*232a0*/  FMUL R11, R11, UR20 ;  /* 0x000000140b0b7c20 */ /* 0x000fe20008400000 */
[----:B------:R-:W-:Y:S01]  /*232b0*/  F2FP.SATFINITE.E5M2.F32.PACK_AB_MERGE_C R4, RZ, R4, RZ ;  /* 0x00000004ff04723e */ /* 0x000fe200048060ff */
[----:B------:R-:W-:Y:S01]  /*232c0*/  FMUL R12, R12, UR20 ;  /* 0x000000140c0c7c20 */ /* 0x000fe20008400000 */
[----:B------:R-:W-:Y:S01]  /*232d0*/  FMUL R13, R13, UR20 ;  /* 0x000000140d0d7c20 */ /* 0x000fe20008400000 */
[----:B------:R-:W-:Y:S01]  /*232e0*/  FMUL R14, R14, UR20 ;  /* 0x000000140e0e7c20 */ /* 0x000fe20008400000 */
[----:B------:R-:W-:Y:S01]  /*232f0*/  FMUL R15, R15, UR20 ;  /* 0x000000140f0f7c20 */ /* 0x000fe20008400000 */
[----:B------:R-:W-:Y:S01]  /*23300*/  FMUL R16, R16, UR20 ;  /* 0x0000001410107c20 */ /* 0x000fe20008400000 */
[----:B------:R-:W-:Y:S01]  /*23310*/  FMUL R17, R17, UR20 ;  /* 0x0000001411117c20 */ /* 0x000fe20008400000 */
[----:B------:R-:W-:Y:S01]  /*23320*/  FMUL R18, R18, UR20 ;  /* 0x0000001412127c20 */ /* 0x000fe20008400000 */
[----:B------:R-:W-:Y:S01]  /*23330*/  FMUL R19, R19, UR20 ;  /* 0x0000001413137c20 */ /* 0x000fe20008400000 */
[----:B------:R0:W-:Y:S01]  /*23340*/  @!P0 STG.E.U8 desc[UR14][R24.64+0x1], R3 ;  /* 0x0000010318008986 */ /* 0x0001e2000c10110e */
[----:B------:R-:W-:-:S02]  /*23350*/  ISETP.LT.OR P0, PT, R0, 0x1, !P2 ;  /* 0x000000010000780c */ /* 0x000fc40005701670 */
[----:B------:R-:W-:Y:S01]  /*23360*/  F2FP.SATFINITE.E5M2.F32.PACK_AB_MERGE_C R5, RZ, R5, RZ ;  /* 0x00000005ff05723e */ /* 0x000fe200048060ff */
[----:B------:R-:W-:Y:S01]  /*23370*/  FMUL R20, R20, UR20 ;  /* 0x0000001414147c20 */ /* 0x000fe20008400000 */
[----:B------:R-:W4:Y:S01]  /*23380*/  LDL.LU R39, [R1+0x204] ;  /* 0x0002040001277983 */ /* 0x000f220000300800 */
[----:B------:R-:W-:Y:S02]  /*23390*/  F2FP.SATFINITE.E5M2.F32.PACK_AB_MERGE_C R6, RZ, R6, RZ ;  /* 0x00000006ff06723e */ /* 0x000fe400048060ff */
[----:B------:R-:W-:Y:S01]  /*233a0*/  F2FP.SATFINITE.E5M2.F32.PACK_AB_MERGE_C R7, RZ, R7, RZ ;  /* 0x00000007ff07723e */ /* 0x000fe200048060ff */
[----:B------:R-:W-:Y:S01]  /*233b0*/  FMUL R21, R21, UR20 ;  /* 0x0000001415157c20 */ /* 0x000fe20008400000 */
[C---:B------:R-:W-:Y:S01]  /*233c0*/  ISETP.LT.OR P5, PT, R0.reuse, 0xa, !P2 ;  /* 0x0000000a0000780c */ /* 0x040fe200057a1670 */
[----:B------:R-:W2:Y:S04]  /*233d0*/  LDL.LU R35, [R1+0x208] ;  /* 0x0002080001237983 */ /* 0x000ea80000300800 */
[----:B------:R-:W-:Y:S01]  /*233e0*/  @!P0 STG.E.U8 desc[UR14][R26.64], R4 ;  /* 0x000000041a008986 */ /* 0x000fe2000c10110e */
[----:B------:R-:W-:-:S02]  /*233f0*/  ISETP.LT.OR P0, PT, R0, 0x2, !P2 ;  /* 0x000000020000780c */ /* 0x000fc40005701670 */
[----:B------:R-:W-:Y:S01]  /*23400*/  F2FP.SATFINITE.E5M2.F32.PACK_AB_MERGE_C R8, RZ, R8, RZ ;  /* 0x00000008ff08723e */ /* 0x000fe200048060ff */
[----:B------:R-:W-:Y:S01]  /*23410*/  FMUL R22, R22, UR20 ;  /* 0x0000001416167c20 */ /* 0x000fe20008400000 */
[----:B------:R-:W-:Y:S01]  /*23420*/  F2FP.SATFINITE.E5M2.F32.PACK_AB_MERGE_C R9, RZ, R9, RZ ;  /* 0x00000009ff09723e */ /* 0x000fe200048060ff */
[----:B------:R-:W4:Y:S08]  /*23430*/  LDL.LU R33, [R1+0x20c] ;  /* 0x00020c0001217983 */ /* 0x000f300000300800 */
[----:B------:R1:W-:Y:S01]  /*23440*/  @!P0 STG.E.U8 desc[UR14][R26.64+0x1], R5 ;  /* 0x000001051a008986 */ /* 0x0003e2000c10110e */
[----:B------:R-:W-:-:S03]  /*23450*/  ISETP.LT.OR P0, PT, R0, 0xa, !P3 ;  /* 0x0000000a0000780c */ /* 0x000fc60005f01670 */
[----:B------:R-:W-:Y:S01]  /*23460*/  @!P1 STG.E.U8 desc[UR14][R24.64+0x8], R6 ;  /* 0x0000080618009986 */ /* 0x000fe2000c10110e */
[C---:B------:R-:W-:Y:S02]  /*23470*/  ISETP.LT.OR P1, PT, R0.reuse, 0x9, !P2 ;  /* 0x000000090000780c */ /* 0x040fe40005721670 */
[----:B------:R-:W-:Y:S01]  /*23480*/  F2FP.SATFINITE.E5M2.F32.PACK_AB_MERGE_C R10, RZ, R10, RZ ;  /* 0x0000000aff0a723e */ /* 0x000fe200048060ff */
[----:B------:R-:W4:Y:S01]  /*23490*/  LDL.LU R32, [R1+0x210] ;  /* 0x0002100001207983 */ /* 0x000f220000300800 */
[----:B------:R-:W-:Y:S02]  /*234a0*/  F2FP.SATFINITE.E5M2.F32.PACK_AB_MERGE_C R11, RZ, R11, RZ ;  /* 0x0000000bff0b723e */ /* 0x000fe400048060ff */
[----:B------:R-:W-:Y:S01]  /*234b0*/  F2FP.SATFINITE.E5M2.F32.PACK_AB_MERGE_C R12, RZ, R12, RZ ;  /* 0x0000000cff0c723e */ /* 0x000fe200048060ff */
[----:B------:R-:W-:Y:S01]  /*234c0*/  FMUL R23, R23, UR20 ;  /* 0x0000001417177c20 */ /* 0x000fe20008400000 */
[----:B------:R-:W-:Y:S01]  /*234d0*/  F2FP.SATFINITE.E5M2.F32.PACK_AB_MERGE_C R13, RZ, R13, RZ ;  /* 0x0000000dff0d723e */ /* 0x000fe200048060ff */
[----:B------:R-:W-:Y:S01]  /*234e0*/  @!P0 STG.E.U8 desc[UR14][R24.64+0x9], R7 ;  /* 0x0000090718008986 */ /* 0x000fe2000c10110e */
[----:B------:R-:W-:-:S03]  /*234f0*/  ISETP.LT.OR P0, PT, R0, 0x11, !P3 ;  /* 0x000000110000780c */ /* 0x000fc60005f01670 */
[----:B------:R-:W-:Y:S01]  /*23500*/  @!P1 STG.E.U8 desc[UR14][R26.64+0x8], R8 ;  /* 0x000008081a009986 */ /* 0x000fe2000c10110e */
[----:B------:R-:W-:-:S03]  /*23510*/  ISETP.LT.OR P1, PT, R0, 0x12, !P3 ;  /* 0x000000120000780c */ /* 0x000fc60005f21670 */
[----:B------:R-:W-:Y:S01]  /*23520*/  @!P5 STG.E.U8 desc[UR14][R26.64+0x9], R9 ;  /* 0x000009091a00d986 */ /* 0x000fe2000c10110e */
[----:B------:R-:W-:Y:S02]  /*23530*/  ISETP.LT.OR P5, PT, R0, 0x11, !P2 ;  /* 0x000000110000780c */ /* 0x000fe400057a1670 */
        /* <DEDUP_REMOVED lines=8> */
[C---:B------:R-:W-:Y:S02]  /*235c0*/  ISETP.LT.OR P5, PT, R0.reuse, 0x1a, !P3 ;  /* 0x0000001a0000780c */ /* 0x040fe40005fa1670 */
        /* <DEDUP_REMOVED lines=22> */
[C---:B------:R-:W-:Y:S02]  /*23730*/  ISETP.LT.OR P0, PT, R0.reuse, 0x29, !P3 ;  /* 0x000000290000780c */ /* 0x040fe40005f01670 */
[----:B------:R-:W-:Y:S01]  /*23740*/  F2FP.SATFINITE.E5M2.F32.PACK_AB_MERGE_C R22, RZ, R22, RZ ;  /* 0x00000016ff16723e */ /* 0x000fe200048060ff */
[----:B------:R-:W-:Y:S01]  /*23750*/  @!P1 STG.E.U8 desc[UR14][R26.64+0x20], R20 ;  /* 0x000020141a009986 */ /* 0x000fe2000c10110e */
[----:B------:R-:W-:-:S02]  /*23760*/  ISETP.LT.OR P1, PT, R0, 0x2a, !P3 ;  /* 0x0000002a0000780c */ /* 0x000fc40005f21670 */
[C---:B------:R-:W-:Y:S01]  /*23770*/  ISETP.LT.OR P6, PT, R0.reuse, 0x2a, !P2 ;  /* 0x0000002a0000780c */ /* 0x040fe200057c1670 */
[----:B------:R-:W-:Y:S01]  /*23780*/  @!P5 STG.E.U8 desc[UR14][R26.64+0x21], R21 ;  /* 0x000021151a00d986 */ /* 0x000fe2000c10110e */
[----:B------:R-:W-:Y:S01]  /*23790*/  ISETP.LT.OR P5, PT, R0, 0x29, !P2 ;  /* 0x000000290000780c */ /* 0x000fe200057a1670 */
[----:B------:R-:W-:Y:S01]  /*237a0*/  FMUL R156, R156, UR20 ;  /* 0x000000149c9c7c20 */ /* 0x000fe20008400000 */
[----:B------:R-:W-:Y:S01]  /*237b0*/  FMUL R157, R157, UR20 ;  /* 0x000000149d9d7c20 */ /* 0x000fe20008400000 */
[----:B------:R-:W-:Y:S01]  /*237c0*/  FMUL R158, R158, UR20 ;  /* 0x000000149e9e7c20 */ /* 0x000fe20008400000 */
[----:B------:R-:W-:Y:S01]  /*237d0*/  FMUL R159, R159, UR20 ;  /* 0x000000149f9f7c20 */ /* 0x000fe20008400000 */
[----:B------:R-:W-:Y:S01]  /*237e0*/  @!P0 STG.E.U8 desc[UR14][R24.64+0x28], R22 ;  /* 0x0000281618008986 */ /* 0x000fe2000c10110e */
[----:B------:R-:W-:Y:S02]  /*237f0*/  ISETP.LT.OR P0, PT, R0, 0x31, !P3 ;  /* 0x000000310000780c */ /* 0x000fe40005f01670 */
[----:B------:R-:W-:Y:S01]  /*23800*/  F2FP.SATFINITE.E5M2.F32.PACK_AB_MERGE_C R23, RZ, R23, RZ ;  /* 0x00000017ff17723e */ /* 0x000fe200048060ff */
[----:B------:R-:W-:Y:S01]  /*23810*/  FMUL R160, R160, UR20 ;  /* 0x00000014a0a07c20 */ /* 0x000fe20008400000 */
[----:B------:R-:W-:Y:S01]  /*23820*/  F2FP.SATFINITE.E5M2.F32.PACK_AB_MERGE_C R152, RZ, R152, RZ ;  /* 0x00000098ff98723e */ /* 0x000fe200048060ff */
[----:B------:R-:W-:Y:S01]  /*23830*/  FMUL R161, R161, UR20 ;  /* 0x00000014a1a17c20 */ /* 0x000fe20008400000 */
        /* <DEDUP_REMOVED lines=47> */
[----:B0-----:R-:W-:Y:S01]  /*23b30*/  F2FP.SATFINITE.E5M2.F32.PACK_AB_MERGE_C R3, RZ, R166, RZ ;  /* 0x000000a6ff03723e */ /* 0x001fe200048060ff */
[----:B------:R-:W-:Y:S01]  /*23b40*/  @!P1 STG.E.U8 desc[UR14][R24.64+0x41], R163 ;  /* 0x000041a318009986 */ /* 0x000fe2000c10110e */
[----:B------:R-:W-:-:S03]  /*23b50*/  ISETP.LT.OR P1, PT, R0, 0x4a, !P3 ;  /* 0x0000004a0000780c */ /* 0x000fc60005f21670 */
[----:B------:R-:W-:Y:S01]  /*23b60*/  @!P5 STG.E.U8 desc[UR14][R26.64+0x40], R164 ;  /* 0x000040a41a00d986 */ /* 0x000fe2000c10110e */
[----:B------:R-:W-:-:S03]  /*23b70*/  ISETP.LT.OR P5, PT, R0, 0x49, !P2 ;  /* 0x000000490000780c */ /* 0x000fc600057a1670 */
[----:B------:R-:W-:Y:S01]  /*23b80*/  @!P6 STG.E.U8 desc[UR14][R26.64+0x41], R165 ;  /* 0x000041a51a00e986 */ /* 0x000fe2000c10110e */
[----:B------:R-:W-:-:S03]  /*23b90*/  ISETP.LT.OR P6, PT, R0, 0x4a, !P2 ;  /* 0x0000004a0000780c */ /* 0x000fc600057c1670 */
[----:B------:R0:W-:Y:S01]  /*23ba0*/  @!P0 STG.E.U8 desc[UR14][R24.64+0x48], R3 ;  /* 0x0000480318008986 */ /* 0x0001e2000c10110e */
[----:B------:R-:W-:Y:S02]  /*23bb0*/  ISETP.LT.OR P0, PT, R0, 0x51, !P3 ;  /* 0x000000510000780c */ /* 0x000fe40005f01670 */
[----:B------:R-:W-:Y:S01]  /*23bc0*/  F2FP.SATFINITE.E5M2.F32.PACK_AB_MERGE_C R167, RZ, R167, RZ ;  /* 0x000000a7ffa7723e */ /* 0x000fe200048060ff */
[----:B------:R-:W-:Y:S01]  /*23bd0*/  FMUL R172, R172, UR20 ;  /* 0x00000014acac7c20 */ /* 0x000fe20008400000 */
[----:B-1----:R-:W-:Y:S01]  /*23be0*/  F2FP.SATFINITE.E5M2.F32.PACK_AB_MERGE_C R5, RZ, R168, RZ ;  /* 0x000000a8ff05723e */ /* 0x002fe200048060ff */
[----:B------:R-:W-:Y:S01]  /*23bf0*/  FMUL R173, R173, UR20 ;  /* 0x00000014adad7c20 */ /* 0x000fe20008400000 */
[----:B------:R-:W-:Y:S01]  /*23c00*/  F2FP.SATFINITE.E5M2.F32.PACK_AB_MERGE_C R169, RZ, R169, RZ ;  /* 0x000000a9ffa9723e */ /* 0x000fe200048060ff */
[----:B------:R-:W-:Y:S01]  /*23c10*/  @!P1 STG.E.U8 desc[UR14][R24.64+0x49], R167 ;  /* 0x000049a718009986 */ /* 0x000fe2000c10110e */
[----:B0-----:R-:W-:-:S03]  /*23c20*/  F2FP.SATFINITE.E5M2.F32.PACK_AB_MERGE_C R3, RZ, R170, RZ ;  /* 0x000000aaff03723e */ /* 0x001fc600048060ff */
[----:B------:R0:W-:Y:S01]  /*23c30*/  @!P5 STG.E.U8 desc[UR14][R26.64+0x48], R5 ;  /* 0x000048051a00d986 */ /* 0x0001e2000c10110e */
[C---:B------:R-:W-:Y:S02]  /*23c40*/  ISETP.LT.OR P1, PT, R0.reuse, 0x52, !P3 ;  /* 0x000000520000780c */ /* 0x040fe40005f21670 */
[C---:B------:R-:W-:Y:S01]  /*23c50*/  ISETP.LT.OR P5, PT, R0.reuse, 0x51, !P2 ;  /* 0x000000510000780c */ /* 0x040fe200057a1670 */
[----:B------:R-:W-:Y:S01]  /*23c60*/  @!P6 STG.E.U8 desc[UR14][R26.64+0x49], R169 ;  /* 0x000049a91a00e986 */ /* 0x000fe2000c10110e */
[----:B------:R-:W-:-:S03]  /*23c70*/  ISETP.LT.OR P6, PT, R0, 0x52, !P2 ;  /* 0x000000520000780c */ /* 0x000fc600057c1670 */
[----:B------:R1:W-:Y:S01]  /*23c80*/  @!P0 STG.E.U8 desc[UR14][R24.64+0x50], R3 ;  /* 0x0000500318008986 */ /* 0x0003e2000c10110e */
[----:B------:R-:W-:Y:S01]  /*23c90*/  ISETP.LT.OR P0, PT, R0, 0x59, !P3 ;  /* 0x000000590000780c */ /* 0x000fe20005f01670 */
[----:B------:R-:W-:Y:S01]  /*23ca0*/  FMUL R174, R174, UR20 ;  /* 0x00000014aeae7c20 */ /* 0x000fe20008400000 */
[----:B------:R-:W-:Y:S01]  /*23cb0*/  F2FP.SATFINITE.E5M2.F32.PACK_AB_MERGE_C R171, RZ, R171, RZ ;  /* 0x000000abffab723e */ /* 0x000fe200048060ff */
[----:B------:R-:W-:Y:S01]  /*23cc0*/  FMUL R175, R175, UR20 ;  /* 0x00000014afaf7c20 */ /* 0x000fe20008400000 */
[----:B0-----:R-:W-:Y:S01]  /*23cd0*/  F2FP.SATFINITE.E5M2.F32.PACK_AB_MERGE_C R5, RZ, R172, RZ ;  /* 0x000000acff05723e */ /* 0x001fe200048060ff */
[----:B------:R-:W-:Y:S01]  /*23ce0*/  FMUL R176, R176, UR20 ;  /* 0x00000014b0b07c20 */ /* 0x000fe20008400000 */
[----:B------:R-:W-:Y:S01]  /*23cf0*/  F2FP.SATFINITE.E5M2.F32.PACK_AB_MERGE_C R173, RZ, R173, RZ ;  /* 0x000000adffad723e */ /* 0x000fe200048060ff */
[----:B------:R-:W-:Y:S01]  /*23d00*/  @!P1 STG.E.U8 desc[UR14][R24.64+0x51], R171 ;  /* 0x000051ab18009986 */ /* 0x000fe2000c10110e */
[----:B-1----:R-:W-:-:S03]  /*23d10*/  F2FP.SATFINITE.E5M2.F32.PACK_AB_MERGE_C R3, RZ, R174, RZ ;  /* 0x000000aeff03723e */ /* 0x002fc600048060ff */
        /* <DEDUP_REMOVED lines=220> */
[----:B------:R-:W4:Y:S01]  /*24ae0*/  LDL.LU R38, [R1+0x214] ;  /* 0x0002140001267983 */ /* 0x000f220000300800 */
[----:B------:R-:W-:Y:S02]  /*24af0*/  F2FP.SATFINITE.E5M2.F32.PACK_AB_MERGE_C R229, RZ, R229, RZ ;  /* 0x000000e5ffe5723e */ /* 0x000fe400048060ff */
[----:B-1----:R-:W-:Y:S01]  /*24b00*/  F2FP.SATFINITE.E5M2.F32.PACK_AB_MERGE_C R3, RZ, R230, RZ ;  /* 0x000000e6ff03723e */ /* 0x002fe200048060ff */
[----:B------:R-:W-:Y:S01]  /*24b10*/  @!P1 STG.E.U8 desc[UR14][R24.64+0xc1], R227 ;  /* 0x0000c1e318009986 */ /* 0x000fe2000c10110e */
[----:B------:R-:W-:-:S03]  /*24b20*/  ISETP.LT.OR P1, PT, R0, 0xca, !P3 ;  /* 0x000000ca0000780c */ /* 0x000fc60005f21670 */
[----:B------:R0:W-:Y:S01]  /*24b30*/  @!P5 STG.E.U8 desc[UR14][R26.64+0xc0], R5 ;  /* 0x0000c0051a00d986 */ /* 0x0001e2000c10110e */
[----:B------:R-:W-:-:S03]  /*24b40*/  ISETP.LT.OR P5, PT, R0, 0xc9, !P2 ;  /* 0x000000c90000780c */ /* 0x000fc600057a1670 */
[----:B------:R-:W-:Y:S01]  /*24b50*/  @!P6 STG.E.U8 desc[UR14][R26.64+0xc1], R229 ;  /* 0x0000c1e51a00e986 */ /* 0x000fe2000c10110e */
[----:B------:R-:W-:-:S03]  /*24b60*/  ISETP.LT.OR P6, PT, R0, 0xca, !P2 ;  /* 0x000000ca0000780c */ /* 0x000fc600057c1670 */
[----:B------:R4:W-:Y:S01]  /*24b70*/  @!P0 STG.E.U8 desc[UR14][R24.64+0xc8], R3 ;  /* 0x0000c80318008986 */ /* 0x0009e2000c10110e */
[----:B------:R-:W-:Y:S01]  /*24b80*/  ISETP.LT.OR P0, PT, R0, 0xd1, !P3 ;  /* 0x000000d10000780c */ /* 0x000fe20005f01670 */
[----:B------:R-:W-:Y:S01]  /*24b90*/  FMUL R232, R232, UR20 ;  /* 0x00000014e8e87c20 */ /* 0x000fe20008400000 */
[----:B------:R-:W-:Y:S01]  /*24ba0*/  FMUL R233, R233, UR20 ;  /* 0x00000014e9e97c20 */ /* 0x000fe20008400000 */
[----:B------:R-:W4:Y:S01]  /*24bb0*/  LDL.LU R37, [R1+0x218] ;  /* 0x0002180001257983 */ /* 0x000f220000300800 */
[----:B------:R-:W-:Y:S01]  /*24bc0*/  FMUL R234, R234, UR20 ;  /* 0x00000014eaea7c20 */ /* 0x000fe20008400000 */
[----:B------:R-:W-:Y:S02]  /*24bd0*/  F2FP.SATFINITE.E5M2.F32.PACK_AB_MERGE_C R231, RZ, R231, RZ ;  /* 0x000000e7ffe7723e */ /* 0x000fe400048060ff */
[----:B------:R-:W4:Y:S01]  /*24be0*/  LDL.LU R36, [R1+0x21c] ;  /* 0x00021c0001247983 */ /* 0x000f220000300800 */
[----:B0-----:R-:W-:Y:S01]  /*24bf0*/  F2FP.SATFINITE.E5M2.F32.PACK_AB_MERGE_C R5, RZ, R232, RZ ;  /* 0x000000e8ff05723e */ /* 0x001fe200048060ff */
[----:B---3--:R-:W-:Y:S01]  /*24c00*/  FMUL R2, R40, UR20 ;  /* 0x0000001428027c20 */ /* 0x008fe20008400000 */
[----:B------:R-:W-:Y:S01]  /*24c10*/  F2FP.SATFINITE.E5M2.F32.PACK_AB_MERGE_C R233, RZ, R233, RZ ;  /* 0x000000e9ffe9723e */ /* 0x000fe200048060ff */
[----:B--2---:R-:W-:Y:S01]  /*24c20*/  FMUL R4, R35, UR20 ;  /* 0x0000001423047c20 */ /* 0x004fe20008400000 */
[----:B------:R-:W-:Y:S01]  /*24c30*/  F2FP.SATFINITE.E5M2.F32.PACK_AB_MERGE_C R7, RZ, R234, RZ ;  /* 0x000000eaff07723e */ /* 0x000fe200048060ff */
[----:B------:R-:W2:Y:S01]  /*24c40*/  LDL.LU R35, [R1+0x220] ;  /* 0x0002200001237983 */ /* 0x000ea20000300800 */
[----:B------:R-:W-:Y:S01]  /*24c50*/  FMUL R235, R235, UR20 ;  /* 0x00000014ebeb7c20 */ /* 0x000fe20008400000 */
[----:B------:R-:W-:Y:S01]  /*24c60*/  FMUL R236, R236, UR20 ;  /* 0x00000014ecec7c20 */ /* 0x000fe20008400000 */
[----:B----4-:R-:W-:Y:S01]  /*24c70*/  FMUL R3, R39, UR20 ;  /* 0x0000001427037c20 */ /* 0x010fe20008400000 */
[----:B------:R-:W-:Y:S01]  /*24c80*/  @!P1 STG.E.U8 desc[UR14][R24.64+0xc9], R231 ;  /* 0x0000c9e718009986 */ /* 0x000fe2000c10110e */
[C---:B------:R-:W-:Y:S01]  /*24c90*/  ISETP.LT.OR P1, PT, R0.reuse, 0xd2, !P3 ;  /* 0x000000d20000780c */ /* 0x040fe20005f21670 */
[----:B------:R-:W-:Y:S01]  /*24ca0*/  FMUL R237, R237, UR20 ;  /* 0x00000014eded7c20 */ /* 0x000fe20008400000 */
[----:B------:R-:W-:Y:S01]  /*24cb0*/  F2FP.SATFINITE.E5M2.F32.PACK_AB_MERGE_C R235, RZ, R235, RZ ;  /* 0x000000ebffeb723e */ /* 0x000fe200048060ff */
[----:B------:R0:W-:Y:S01]  /*24cc0*/  @!P5 STG.E.U8 desc[UR14][R26.64+0xc8], R5 ;  /* 0x0000c8051a00d986 */ /* 0x0001e2000c10110e */
[----:B------:R-:W-:-:S02]  /*24cd0*/  ISETP.LT.OR P5, PT, R0, 0xd1, !P2 ;  /* 0x000000d10000780c */ /* 0x000fc400057a1670 */
[----:B------:R-:W-:Y:S01]  /*24ce0*/  F2FP.SATFINITE.E5M2.F32.PACK_AB_MERGE_C R9, RZ, R236, RZ ;  /* 0x000000ecff09723e */ /* 0x000fe200048060ff */
[----:B------:R-:W-:Y:S01]  /*24cf0*/  @!P6 STG.E.U8 desc[UR14][R26.64+0xc9], R233 ;  /* 0x0000c9e91a00e986 */ /* 0x000fe2000c10110e */
[C---:B------:R-:W-:Y:S02]  /*24d00*/  ISETP.LT.OR P6, PT, R0.reuse, 0xd2, !P2 ;  /* 0x000000d20000780c */ /* 0x040fe400057c1670 */
[----:B------:R-:W-:Y:S01]  /*24d10*/  F2FP.SATFINITE.E5M2.F32.PACK_AB_MERGE_C R237, RZ, R237, RZ ;  /* 0x000000edffed723e */ /* 0x000fe200048060ff */
[----:B------:R1:W-:Y:S01]  /*24d20*/  @!P0 STG.E.U8 desc[UR14][R24.64+0xd0], R7 ;  /* 0x0000d00718008986 */ /* 0x0003e2000c10110e */
[C---:B------:R-:W-:Y:S01]  /*24d30*/  ISETP.LT.OR P0, PT, R0.reuse, 0xd9, !P3 ;  /* 0x000000d90000780c */ /* 0x040fe20005f01670 */
[----:B0-----:R-:W-:Y:S02]  /*24d40*/  FMUL R5, R33, UR20 ;  /* 0x0000001421057c20 */ /* 0x001fe40008400000 */
[----:B------:R-:W-:Y:S01]  /*24d50*/  @!P1 STG.E.U8 desc[UR14][R24.64+0xd1], R235 ;  /* 0x0000d1eb18009986 */ /* 0x000fe2000c10110e */
[----:B------:R-:W-:-:S03]  /*24d60*/  ISETP.LT.OR P1, PT, R0, 0xda, !P3 ;  /* 0x000000da0000780c */ /* 0x000fc60005f21670 */
[----:B------:R-:W3:Y:S01]  /*24d70*/  LDL.LU R33, [R1+0x224] ;  /* 0x0002240001217983 */ /* 0x000ee20000300800 */
[----:B-1----:R-:W-:Y:S01]  /*24d80*/  F2FP.SATFINITE.E5M2.F32.PACK_AB_MERGE_C R7, RZ, R2, RZ ;  /* 0x00000002ff07723e */ /* 0x002fe200048060ff */
[----:B------:R-:W-:Y:S02]  /*24d90*/  FMUL R2, R32, UR20 ;  /* 0x0000001420027c20 */ /* 0x000fe40008400000 */
[----:B------:R-:W4:Y:S04]  /*24da0*/  LDL.LU R40, [R1+0x228] ;  /* 0x0002280001287983 */ /* 0x000f280000300800 */
[----:B------:R-:W4:Y:S04]  /*24db0*/  LDL.LU R32, [R1+0x22c] ;  /* 0x00022c0001207983 */ /* 0x000f280000300800 */
[----:B------:R-:W4:Y:S01]  /*24dc0*/  LDL.LU R39, [R1+0x230] ;  /* 0x0002300001277983 */ /* 0x000f220000300800 */
[----:B------:R-:W-:-:S03]  /*24dd0*/  F2FP.SATFINITE.E5M2.F32.PACK_AB_MERGE_C R11, RZ, R4, RZ ;  /* 0x00000004ff0b723e */ /* 0x000fc600048060ff */
[----:B------:R0:W-:Y:S01]  /*24de0*/  @!P5 STG.E.U8 desc[UR14][R26.64+0xd0], R9 ;  /* 0x0000d0091a00d986 */ /* 0x0001e2000c10110e */
[C---:B------:R-:W-:Y:S02]  /*24df0*/  ISETP.LT.OR P5, PT, R0.reuse, 0xd9, !P2 ;  /* 0x000000d90000780c */ /* 0x040fe400057a1670 */
[----:B------:R-:W-:Y:S01]  /*24e00*/  F2FP.SATFINITE.E5M2.F32.PACK_AB_MERGE_C R13, RZ, R5, RZ ;  /* 0x00000005ff0d723e */ /* 0x000fe200048060ff */
[----:B------:R-:W-:Y:S01]  /*24e10*/  @!P6 STG.E.U8 desc[UR14][R26.64+0xd1], R237 ;  /* 0x0000d1ed1a00e986 */ /* 0x000fe2000c10110e */
[----:B------:R-:W-:Y:S02]  /*24e20*/  ISETP.LT.OR P6, PT, R0, 0xda, !P2 ;  /* 0x000000da0000780c */ /* 0x000fe400057c1670 */
[----:B0-----:R-:W-:Y:S01]  /*24e30*/  F2FP.SATFINITE.E5M2.F32.PACK_AB_MERGE_C R9, RZ, R3, RZ ;  /* 0x00000003ff09723e */ /* 0x001fe200048060ff */
[----:B------:R0:W-:Y:S04]  /*24e40*/  @!P0 STG.E.U8 desc[UR14][R24.64+0xd8], R7 ;  /* 0x0000d80718008986 */ /* 0x0001e8000c10110e */
[----:B------:R1:W-:Y:S01]  /*24e50*/  @!P1 STG.E.U8 desc[UR14][R24.64+0xd9], R9 ;  /* 0x0000d90918009986 */ /* 0x0003e2000c10110e */
[----:B0-----:R-:W-:-:S03]  /*24e60*/  F2FP.SATFINITE.E5M2.F32.PACK_AB_MERGE_C R7, RZ, R2, RZ ;  /* 0x00000002ff07723e */ /* 0x001fc600048060ff */
[----:B------:R0:W-:Y:S01]  /*24e70*/  @!P5 STG.E.U8 desc[UR14][R26.64+0xd8], R11 ;  /* 0x0000d80b1a00d986 */ /* 0x0001e2000c10110e */
[----:B------:R-:W-:-:S03]  /*24e80*/  FMUL R3, R38, UR20 ;  /* 0x0000001426037c20 */ /* 0x000fc60008400000 */
[----:B------:R-:W4:Y:S02]  /*24e90*/  LDL.LU R38, [R1+0x234] ;  /* 0x0002340001267983 */ /* 0x000f240000300800 */
[----:B-1----:R-:W-:Y:S01]  /*24ea0*/  F2FP.SATFINITE.E5M2.F32.PACK_AB_MERGE_C R9, RZ, R3, RZ ;  /* 0x00000003ff09723e */ /* 0x002fe200048060ff */
[----:B------:R-:W-:Y:S02]  /*24eb0*/  FMUL R4, R37, UR20 ;  /* 0x0000001425047c20 */ /* 0x000fe40008400000 */
[----:B------:R-:W4:Y:S01]  /*24ec0*/  LDL.LU R37, [R1+0x238] ;  /* 0x0002380001257983 */ /* 0x000f220000300800 */
[----:B------:R-:W-:-:S03]  /*24ed0*/  FMUL R5, R36, UR20 ;  /* 0x0000001424057c20 */ /* 0x000fc60008400000 */
[----:B------:R-:W4:Y:S01]  /*24ee0*/  LDL.LU R36, [R1+0x23c] ;  /* 0x00023c0001247983 */ /* 0x000f220000300800 */
[----:B--2---:R-:W-:-:S03]  /*24ef0*/  FMUL R2, R35, UR20 ;  /* 0x0000001423027c20 */ /* 0x004fc60008400000 */
[----:B------:R-:W2:Y:S01]  /*24f00*/  LDL.LU R35, [R1+0x240] ;  /* 0x0002400001237983 */ /* 0x000ea20000300800 */
[----:B0-----:R-:W-:Y:S01]  /*24f10*/  F2FP.SATFINITE.E5M2.F32.PACK_AB_MERGE_C R11, RZ, R4, RZ ;  /* 0x00000004ff0b723e */ /* 0x001fe200048060ff */
[----:B---3--:R-:W-:Y:S02]  /*24f20*/  FMUL R3, R33, UR20 ;  /* 0x0000001421037c20 */ /* 0x008fe40008400000 */
[----:B------:R-:W3:Y:S01]  /*24f30*/  LDL.LU R33, [R1+0x244] ;  /* 0x0002440001217983 */ /* 0x000ee20000300800 */
[----:B----4-:R-:W-:-:S03]  /*24f40*/  FMUL R4, R32, UR20 ;  /* 0x0000001420047c20 */ /* 0x010fc60008400000 */
[----:B------:R-:W4:Y:S04]  /*24f50*/  LDL.LU R32, [R1+0x248] ;  /* 0x0002480001207983 */ /* 0x000f280000300800 */
[----:B------:R0:W-:Y:S01]  /*24f60*/  @!P6 STG.E.U8 desc[UR14][R26.64+0xd9], R13 ;  /* 0x0000d90d1a00e986 */ /* 0x0001e2000c10110e */
[C---:B------:R-:W-:Y:S02]  /*24f70*/  ISETP.LT.OR P6, PT, R0.reuse, 0xe2, !P3 ;  /* 0x000000e20000780c */ /* 0x040fe40005fc1670 */
[C---:B------:R-:W-:Y:S02]  /*24f80*/  ISETP.LT.OR P5, PT, R0.reuse, 0xe1, !P3 ;  /* 0x000000e10000780c */ /* 0x040fe40005fa1670 */
[C---:B------:R-:W-:Y:S02]  /*24f90*/  ISETP.LT.OR P0, PT, R0.reuse, 0xe1, !P2 ;  /* 0x000000e10000780c */ /* 0x040fe40005701670 */
[----:B------:R-:W-:-:S02]  /*24fa0*/  ISETP.LT.OR P1, PT, R0, 0xe2, !P2 ;  /* 0x000000e20000780c */ /* 0x000fc40005721670 */
[----:B------:R-:W-:-:S05]  /*24fb0*/  F2FP.SATFINITE.E5M2.F32.PACK_AB_MERGE_C R5, RZ, R5, RZ ;  /* 0x00000005ff05723e */ /* 0x000fca00048060ff */
[----:B------:R-:W-:Y:S01]  /*24fc0*/  @!P6 STG.E.U8 desc[UR14][R24.64+0xe1], R9 ;  /* 0x0000e1091800e986 */ /* 0x000fe2000c10110e */
[----:B------:R-:W-:Y:S02]  /*24fd0*/  ISETP.LT.OR P6, PT, R0, 0xe9, !P3 ;  /* 0x000000e90000780c */ /* 0x000fe40005fc1670 */
[----:B0-----:R-:W-:Y:S01]  /*24fe0*/  F2FP.SATFINITE.E5M2.F32.PACK_AB_MERGE_C R13, RZ, R2, RZ ;  /* 0x00000002ff0d723e */ /* 0x001fe200048060ff */
[----:B------:R-:W-:Y:S01]  /*24ff0*/  FMUL R2, R40, UR20 ;  /* 0x0000001428027c20 */ /* 0x000fe20008400000 */
[----:B------:R0:W-:Y:S01]  /*25000*/  @!P5 STG.E.U8 desc[UR14][R24.64+0xe0], R7 ;  /* 0x0000e0071800d986 */ /* 0x0001e2000c10110e */
[----:B------:R-:W-:-:S03]  /*25010*/  ISETP.LT.OR P5, PT, R0, 0xea, !P2 ;  /* 0x000000ea0000780c */ /* 0x000fc600057a1670 */
[----:B------:R-:W-:Y:S01]  /*25020*/  @!P0 STG.E.U8 desc[UR14][R26.64+0xe0], R11 ;  /* 0x0000e00b1a008986 */ /* 0x000fe2000c10110e */
[----:B------:R-:W-:-:S03]  /*25030*/  ISETP.LT.OR P0, PT, R0, 0xea, !P3 ;  /* 0x000000ea0000780c */ /* 0x000fc60005f01670 */
[----:B------:R1:W-:Y:S01]  /*25040*/  @!P1 STG.E.U8 desc[UR14][R26.64+0xe1], R5 ;  /* 0x0000e1051a009986 */ /* 0x0003e2000c10110e */
[----:B------:R-:W-:-:S03]  /*25050*/  ISETP.LT.OR P1, PT, R0, 0xe9, !P2 ;  /* 0x000000e90000780c */ /* 0x000fc60005721670 */
[----:B------:R-:W4:Y:S01]  /*25060*/  LDL.LU R40, [R1+0x24c] ;  /* 0x00024c0001287983 */ /* 0x000f220000300800 */
[----:B0-----:R-:W-:-:S03]  /*25070*/  F2FP.SATFINITE.E5M2.F32.PACK_AB_MERGE_C R7, RZ, R3, RZ ;  /* 0x00000003ff07723e */ /* 0x001fc600048060ff */
[----:B------:R-:W-:Y:S01]  /*25080*/  @!P6 STG.E.U8 desc[UR14][R24.64+0xe8], R13 ;  /* 0x0000e80d1800e986 */ /* 0x000fe2000c10110e */
[----:B-1----:R-:W-:Y:S01]  /*25090*/  F2FP.SATFINITE.E5M2.F32.PACK_AB_MERGE_C R5, RZ, R2, RZ ;  /* 0x00000002ff05723e */ /* 0x002fe200048060ff */
[----:B------:R-:W-:Y:S02]  /*250a0*/  FMUL R2, R39, UR20 ;  /* 0x0000001427027c20 */ /* 0x000fe40008400000 */
[----:B------:R-:W4:Y:S01]  /*250b0*/  LDL.LU R39, [R1+0x250] ;  /* 0x0002500001277983 */ /* 0x000f220000300800 */
[----:B------:R-:W-:Y:S02]  /*250c0*/  ISETP.LT.OR P6, PT, R0, 0xf1, !P3 ;  /* 0x000000f10000780c */ /* 0x000fe40005fc1670 */
[----:B------:R-:W-:Y:S02]  /*250d0*/  F2FP.SATFINITE.E5M2.F32.PACK_AB_MERGE_C R9, RZ, R4, RZ ;  /* 0x00000004ff09723e */ /* 0x000fe400048060ff */
[----:B------:R-:W-:Y:S01]  /*250e0*/  F2FP.SATFINITE.E5M2.F32.PACK_AB_MERGE_C R11, RZ, R2, RZ ;  /* 0x00000002ff0b723e */ /* 0x000fe200048060ff */
[----:B------:R0:W-:Y:S04]  /*250f0*/  @!P0 STG.E.U8 desc[UR14][R24.64+0xe9], R7 ;  /* 0x0000e90718008986 */ /* 0x0001e8000c10110e */
[----:B------:R1:W-:Y:S04]  /*25100*/  @!P5 STG.E.U8 desc[UR14][R26.64+0xe9], R9 ;  /* 0x0000e9091a00d986 */ /* 0x0003e8000c10110e */
[----:B------:R-:W-:Y:S04]  /*25110*/  @!P1 STG.E.U8 desc[UR14][R26.64+0xe8], R5 ;  /* 0x0000e8051a009986 */ /* 0x000fe8000c10110e */
[----:B------:R2:W-:Y:S01]  /*25120*/  @!P6 STG.E.U8 desc[UR14][R24.64+0xf0], R11 ;  /* 0x0000f00b1800e986 */ /* 0x0005e2000c10110e */
[----:B------:R-:W-:-:S03]  /*25130*/  FMUL R3, R38, UR20 ;  /* 0x0000001426037c20 */ /* 0x000fc60008400000 */
[----:B------:R-:W4:Y:S02]  /*25140*/  LDL.LU R38, [R1+0x254] ;  /* 0x0002540001267983 */ /* 0x000f240000300800 */
[----:B0-----:R-:W-:Y:S01]  /*25150*/  F2FP.SATFINITE.E5M2.F32.PACK_AB_MERGE_C R7, RZ, R3, RZ ;  /* 0x00000003ff07723e */ /* 0x001fe200048060ff */
[----:B------:R-:W-:Y:S02]  /*25160*/  FMUL R4, R37, UR20 ;  /* 0x0000001425047c20 */ /* 0x000fe40008400000 */
[----:B------:R-:W4:Y:S01]  /*25170*/  LDL.LU R37, [R1+0x258] ;  /* 0x0002580001257983 */ /* 0x000f220000300800 */
[----:B------:R-:W-:-:S03]  /*25180*/  FMUL R2, R36, UR20 ;  /* 0x0000001424027c20 */ /* 0x000fc60008400000 */
[----:B------:R-:W4:Y:S02]  /*25190*/  LDL.LU R36, [R1+0x25c] ;  /* 0x00025c0001247983 */ /* 0x000f240000300800 */
[----:B-1----:R-:W-:Y:S01]  /*251a0*/  F2FP.SATFINITE.E5M2.F32.PACK_AB_MERGE_C R9, RZ, R2, RZ ;  /* 0x00000002ff09723e */ /* 0x002fe200048060ff */
[----:B--2---:R-:W-:Y:S02]  /*251b0*/  FMUL R2, R35, UR20 ;  /* 0x0000001423027c20 */ /* 0x004fe40008400000 */
[----:B------:R-:W2:Y:S03]  /*251c0*/  LDL.LU R35, [R1+0x260] ;  /* 0x0002600001237983 */ /* 0x000ea60000300800 */
[----:B------:R-:W-:Y:S01]  /*251d0*/  F2FP.SATFINITE.E5M2.F32.PACK_AB_MERGE_C R11, RZ, R2, RZ ;  /* 0x00000002ff0b723e */ /* 0x000fe200048060ff */
[----:B---3--:R-:W-:Y:S02]  /*251e0*/  FMUL R3, R33, UR20 ;  /* 0x0000001421037c20 */ /* 0x008fe40008400000 */
[----:B------:R-:W3:Y:S01]  /*251f0*/  LDL.LU R33, [R1+0x264] ;  /* 0x0002640001217983 */ /* 0x000ee20000300800 */
[----:B----4-:R-:W-:-:S03]  /*25200*/  FMUL R2, R32, UR20 ;  /* 0x0000001420027c20 */ /* 0x010fc60008400000 */
[----:B------:R-:W4:Y:S01]  /*25210*/  LDL.LU R32, [R1+0x268] ;  /* 0x0002680001207983 */ /* 0x000f220000300800 */
[C---:B------:R-:W-:Y:S02]  /*25220*/  ISETP.LT.OR P0, PT, R0.reuse, 0xf2, !P3 ;  /* 0x000000f20000780c */ /* 0x040fe40005f01670 */
[C---:B------:R-:W-:Y:S02]  /*25230*/  ISETP.LT.OR P5, PT, R0.reuse, 0xf2, !P2 ;  /* 0x000000f20000780c */ /* 0x040fe400057a1670 */
[C---:B------:R-:W-:Y:S02]  /*25240*/  ISETP.LT.OR P1, PT, R0.reuse, 0xf1, !P2 ;  /* 0x000000f10000780c */ /* 0x040fe40005721670 */
[----:B------:R-:W-:Y:S02]  /*25250*/  ISETP.LT.OR P6, PT, R0, 0xf9, !P3 ;  /* 0x000000f90000780c */ /* 0x000fe40005fc1670 */
[----:B------:R-:W-:Y:S02]  /*25260*/  F2FP.SATFINITE.E5M2.F32.PACK_AB_MERGE_C R13, RZ, R3, RZ ;  /* 0x00000003ff0d723e */ /* 0x000fe400048060ff */
[----:B------:R-:W-:-:S03]  /*25270*/  F2FP.SATFINITE.E5M2.F32.PACK_AB_MERGE_C R5, RZ, R4, RZ ;  /* 0x00000004ff05723e */ /* 0x000fc600048060ff */
[----:B------:R0:W-:Y:S01]  /*25280*/  @!P0 STG.E.U8 desc[UR14][R24.64+0xf1], R7 ;  /* 0x0000f10718008986 */ /* 0x0001e2000c10110e */
[----:B------:R-:W-:-:S03]  /*25290*/  ISETP.LT.OR P3, PT, R0, 0xfa, !P3 ;  /* 0x000000fa0000780c */ /* 0x000fc60005f61670 */
[----:B------:R1:W-:Y:S01]  /*252a0*/  @!P5 STG.E.U8 desc[UR14][R26.64+0xf1], R9 ;  /* 0x0000f1091a00d986 */ /* 0x0003e2000c10110e */
[----:B------:R-:W-:Y:S02]  /*252b0*/  ISETP.LT.OR P5, PT, R0, 0xf9, !P2 ;  /* 0x000000f90000780c */ /* 0x000fe400057a1670 */
[----:B0-----:R-:W-:Y:S01]  /*252c0*/  F2FP.SATFINITE.E5M2.F32.PACK_AB_MERGE_C R7, RZ, R2, RZ ;  /* 0x00000002ff07723e */ /* 0x001fe200048060ff */
[----:B------:R-:W-:Y:S01]  /*252d0*/  @!P1 STG.E.U8 desc[UR14][R26.64+0xf0], R5 ;  /* 0x0000f0051a009986 */ /* 0x000fe2000c10110e */
[----:B------:R-:W-:-:S03]  /*252e0*/  FMUL R2, R40, UR20 ;  /* 0x0000001428027c20 */ /* 0x000fc60008400000 */
[----:B------:R-:W4:Y:S01]  /*252f0*/  LDL.LU R40, [R1+0x26c] ;  /* 0x00026c0001287983 */ /* 0x000f220000300800 */
[----:B------:R-:W-:-:S03]  /*25300*/  FMUL R3, R39, UR20 ;  /* 0x0000001427037c20 */ /* 0x000fc60008400000 */
[----:B------:R-:W4:Y:S01]  /*25310*/  LDL.LU R39, [R1+0x270] ;  /* 0x0002700001277983 */ /* 0x000f220000300800 */
[----:B-1----:R-:W-:-:S03]  /*25320*/  F2FP.SATFINITE.E5M2.F32.PACK_AB_MERGE_C R9, RZ, R2, RZ ;  /* 0x00000002ff09723e */ /* 0x002fc600048060ff */
        /* <DEDUP_REMOVED lines=17> */
[----:B------:R-:W4:Y:S01]  /*25440*/  LDL.LU R32, [R1+0x288] ;  /* 0x0002880001207983 */ /* 0x000f220000300800 */
[----:B------:R-:W-:Y:S02]  /*25450*/  ISETP.GE.AND P1, PT, R34, 0x81, PT ;  /* 0x000000812200780c */ /* 0x000fe40003f26270 */
[C---:B------:R-:W-:Y:S02]  /*25460*/  ISETP.LT.OR P2, PT, R0.reuse, 0xfa, !P2 ;  /* 0x000000fa0000780c */ /* 0x040fe40005741670 */
[C---:B------:R-:W-:Y:S02]  /*25470*/  ISETP.LT.OR P6, PT, R0.reuse, 0x1, !P1 ;  /* 0x000000010000780c */ /* 0x040fe40004fc1670 */
[----:B------:R-:W-:Y:S02]  /*25480*/  ISETP.LT.OR P3, PT, R0, 0x2, !P1 ;  /* 0x000000020000780c */ /* 0x000fe40004f61670 */
[----:B------:R-:W-:-:S07]  /*25490*/  ISETP.GE.AND P0, PT, R34, 0x89, PT ;  /* 0x000000892200780c */ /* 0x000fce0003f06270 */
[----:B------:R0:W-:Y:S04]  /*254a0*/  @!P2 STG.E.U8 desc[UR14][R26.64+0xf9], R9 ;  /* 0x0000f9091a00a986 */ /* 0x0001e8000c10110e */
[----:B------:R-:W-:Y:S01]  /*254b0*/  @!P6 STG.E.U8 desc[UR14][R30.64], R11 ;  /* 0x0000000b1e00e986 */ /* 0x000fe2000c10110e */
[C---:B------:R-:W-:Y:S02]  /*254c0*/  ISETP.LT.OR P6, PT, R0.reuse, 0x2, !P0 ;  /* 0x000000020000780c */ /* 0x040fe400047c1670 */
[C---:B------:R-:W-:Y:S01]  /*254d0*/  ISETP.LT.OR P5, PT, R0.reuse, 0x1, !P0 ;  /* 0x000000010000780c */ /* 0x040fe200047a1670 */
[----:B------:R1:W-:Y:S01]  /*254e0*/  @!P3 STG.E.U8 desc[UR14][R30.64+0x1], R13 ;  /* 0x0000010d1e00b986 */ /* 0x0003e2000c10110e */
[----:B------:R-:W-:Y:S02]  /*254f0*/  ISETP.LT.OR P2, PT, R0, 0xa, !P1 ;  /* 0x0000000a0000780c */ /* 0x000fe40004f41670 */
[----:B0-----:R-:W-:Y:S01]  /*25500*/  F2FP.SATFINITE.E5M2.F32.PACK_AB_MERGE_C R9, RZ, R3, RZ ;  /* 0x00000003ff09723e */ /* 0x001fe200048060ff */
[----:B------:R-:W-:-:S02]  /*25510*/  FMUL R3, R40, UR20 ;  /* 0x0000001428037c20 */ /* 0x000fc40008400000 */
[----:B------:R-:W4:Y:S01]  /*25520*/  LDL.LU R40, [R1+0x28c] ;  /* 0x00028c0001287983 */ /* 0x000f220000300800 */
[----:B-1----:R-:W-:Y:S02]  /*25530*/  F2FP.SATFINITE.E5M2.F32.PACK_AB_MERGE_C R13, RZ, R2, RZ ;  /* 0x00000002ff0d723e */ /* 0x002fe400048060ff */
[C---:B------:R-:W-:Y:S01]  /*25540*/  ISETP.LT.OR P3, PT, R0.reuse, 0x9, !P1 ;  /* 0x000000090000780c */ /* 0x040fe20004f61670 */
[----:B------:R0:W-:Y:S01]  /*25550*/  @!P6 STG.E.U8 desc[UR14][R28.64+0x1], R7 ;  /* 0x000001071c00e986 */ /* 0x0001e2000c10110e */
[----:B------:R-:W-:Y:S01]  /*25560*/  F2FP.SATFINITE.E5M2.F32.PACK_AB_MERGE_C R5, RZ, R5, RZ ;  /* 0x00000005ff05723e */ /* 0x000fe200048060ff */
[----:B------:R-:W-:Y:S02]  /*25570*/  FMUL R2, R39, UR20 ;  /* 0x0000001427027c20 */ /* 0x000fe40008400000 */
[----:B------:R-:W4:Y:S01]  /*25580*/  LDL.LU R39, [R1+0x290] ;  /* 0x0002900001277983 */ /* 0x000f220000300800 */
[----:B------:R-:W-:Y:S02]  /*25590*/  F2FP.SATFINITE.E5M2.F32.PACK_AB_MERGE_C R11, RZ, R4, RZ ;  /* 0x00000004ff0b723e */ /* 0x000fe400048060ff */
[----:B------:R-:W-:-:S02]  /*255a0*/  ISETP.LT.OR P6, PT, R0, 0xa, !P0 ;  /* 0x0000000a0000780c */ /* 0x000fc400047c1670 */
[----:B0-----:R-:W-:Y:S01]  /*255b0*/  F2FP.SATFINITE.E5M2.F32.PACK_AB_MERGE_C R7, RZ, R2, RZ ;  /* 0x00000002ff07723e */ /* 0x001fe200048060ff */
[----:B------:R0:W-:Y:S04]  /*255c0*/  @!P5 STG.E.U8 desc[UR14][R28.64], R5 ;  /* 0x000000051c00d986 */ /* 0x0001e8000c10110e */
[----:B------:R-:W-:Y:S04]  /*255d0*/  @!P2 STG.E.U8 desc[UR14][R30.64+0x9], R11 ;  /* 0x0000090b1e00a986 */ /* 0x000fe8000c10110e */
[----:B------:R1:W-:Y:S01]  /*255e0*/  @!P3 STG.E.U8 desc[UR14][R30.64+0x8], R9 ;  /* 0x000008091e00b986 */ /* 0x0003e2000c10110e */
[----:B0-----:R-:W-:-:S05]  /*255f0*/  F2FP.SATFINITE.E5M2.F32.PACK_AB_MERGE_C R5, RZ, R3, RZ ;  /* 0x00000003ff05723e */ /* 0x001fca00048060ff */
[----:B------:R4:W-:Y:S01]  /*25600*/  @!P6 STG.E.U8 desc[UR14][R28.64+0x9], R5 ;  /* 0x000009051c00e986 */ /* 0x0009e2000c10110e */
[----:B------:R-:W-:-:S03]  /*25610*/  FMUL R4, R38, UR20 ;  /* 0x0000001426047c20 */ /* 0x000fc60008400000 */
[----:B------:R-:W4:Y:S02]  /*25620*/  LDL.LU R38, [R1+0x294] ;  /* 0x0002940001267983 */ /* 0x000f240000300800 */
[----:B-1----:R-:W-:Y:S01]  /*25630*/  F2FP.SATFINITE.E5M2.F32.PACK_AB_MERGE_C R9, RZ, R4, RZ ;  /* 0x00000004ff09723e */ /* 0x002fe200048060ff */
[----:B------:R-:W-:Y:S02]  /*25640*/  FMUL R2, R37, UR20 ;  /* 0x0000001425027c20 */ /* 0x000fe40008400000 */
[----:B------:R-:W4:Y:S03]  /*25650*/  LDL.LU R37, [R1+0x298] ;  /* 0x0002980001257983 */ /* 0x000f260000300800 */
[----:B------:R-:W-:Y:S01]  /*25660*/  F2FP.SATFINITE.E5M2.F32.PACK_AB_MERGE_C R11, RZ, R2, RZ ;  /* 0x00000002ff0b723e */ /* 0x000fe200048060ff */
[----:B------:R-:W-:Y:S02]  /*25670*/  FMUL R2, R36, UR20 ;  /* 0x0000001424027c20 */ /* 0x000fe40008400000 */
[----:B------:R-:W4:Y:S01]  /*25680*/  LDL.LU R36, [R1+0x29c] ;  /* 0x00029c0001247983 */ /* 0x000f220000300800 */
[----:B--2---:R-:W-:-:S03]  /*25690*/  FMUL R3, R35, UR20 ;  /* 0x0000001423037c20 */ /* 0x004fc60008400000 */
[----:B------:R-:W2:Y:S01]  /*256a0*/  LDL.LU R35, [R1+0x2a0] ;  /* 0x0002a00001237983 */ /* 0x000ea20000300800 */
[----:B---3--:R-:W-:-:S03]  /*256b0*/  FMUL R4, R33, UR20 ;  /* 0x0000001421047c20 */ /* 0x008fc60008400000 */
[----:B------:R-:W3:Y:S01]  /*256c0*/  LDL.LU R33, [R1+0x2a4] ;  /* 0x0002a40001217983 */ /* 0x000ee20000300800 */
[----:B----4-:R-:W-:-:S03]  /*256d0*/  FMUL R5, R32, UR20 ;  /* 0x0000001420057c20 */ /* 0x010fc60008400000 */
[----:B------:R-:W4:Y:S01]  /*256e0*/  LDL.LU R32, [R1+0x2a8] ;  /* 0x0002a80001207983 */ /* 0x000f220000300800 */
[C---:B------:R-:W-:Y:S02]  /*256f0*/  ISETP.LT.OR P5, PT, R0.reuse, 0x9, !P0 ;  /* 0x000000090000780c */ /* 0x040fe400047a1670 */
[C---:B------:R-:W-:Y:S02]  /*25700*/  ISETP.LT.OR P3, PT, R0.reuse, 0x11, !P1 ;  /* 0x000000110000780c */ /* 0x040fe40004f61670 */
[C---:B------:R-:W-:Y:S02]  /*25710*/  ISETP.LT.OR P2, PT, R0.reuse, 0x12, !P1 ;  /* 0x000000120000780c */ /* 0x040fe40004f41670 */
[----:B------:R-:W-:-:S07]  /*25720*/  ISETP.LT.OR P6, PT, R0, 0x12, !P0 ;  /* 0x000000120000780c */ /* 0x000fce00047c1670 */
[----:B------:R-:W-:Y:S01]  /*25730*/  @!P5 STG.E.U8 desc[UR14][R28.64+0x8], R13 ;  /* 0x0000080d1c00d986 */ /* 0x000fe2000c10110e */
[----:B------:R-:W-:-:S03]  /*25740*/  ISETP.LT.OR P5, PT, R0, 0x11, !P0 ;  /* 0x000000110000780c */ /* 0x000fc600047a1670 */
[----:B------:R0:W-:Y:S01]  /*25750*/  @!P3 STG.E.U8 desc[UR14][R30.64+0x10], R7 ;  /* 0x000010071e00b986 */ /* 0x0001e2000c10110e */
[----:B------:R-:W-:-:S03]  /*25760*/  ISETP.LT.OR P3, PT, R0, 0x19, !P1 ;  /* 0x000000190000780c */ /* 0x000fc60004f61670 */
[----:B------:R1:W-:Y:S01]  /*25770*/  @!P2 STG.E.U8 desc[UR14][R30.64+0x11], R9 ;  /* 0x000011091e00a986 */ /* 0x0003e2000c10110e */
[----:B------:R-:W-:Y:S02]  /*25780*/  ISETP.LT.OR P2, PT, R0, 0x1a, !P1 ;  /* 0x0000001a0000780c */ /* 0x000fe40004f41670 */
[----:B0-----:R-:W-:Y:S01]  /*25790*/  F2FP.SATFINITE.E5M2.F32.PACK_AB_MERGE_C R7, RZ, R2, RZ ;  /* 0x00000002ff07723e */ /* 0x001fe200048060ff */
[----:B------:R-:W-:Y:S01]  /*257a0*/  FMUL R2, R40, UR20 ;  /* 0x0000001428027c20 */ /* 0x000fe20008400000 */
[----:B-1----:R-:W-:Y:S01]  /*257b0*/  F2FP.SATFINITE.E5M2.F32.PACK_AB_MERGE_C R9, RZ, R3, RZ ;  /* 0x00000003ff09723e */ /* 0x002fe200048060ff */
[----:B------:R-:W4:Y:S01]  /*257c0*/  LDL.LU R40, [R1+0x2ac] ;  /* 0x0002ac0001287983 */ /* 0x000f220000300800 */
[----:B------:R-:W-:-:S03]  /*257d0*/  F2FP.SATFINITE.E5M2.F32.PACK_AB_MERGE_C R13, RZ, R4, RZ ;  /* 0x00000004ff0d723e */ /* 0x000fc600048060ff */
[----:B------:R0:W-:Y:S01]  /*257e0*/  @!P6 STG.E.U8 desc[UR14][R28.64+0x11], R7 ;  /* 0x000011071c00e986 */ /* 0x0001e2000c10110e */
[----:B------:R-:W-:Y:S01]  /*257f0*/  ISETP.LT.OR P6, PT, R0, 0x1a, !P0 ;  /* 0x0000001a0000780c */ /* 0x000fe200047c1670 */
[----:B------:R-:W-:Y:S02]  /*25800*/  FMUL R3, R39, UR20 ;  /* 0x0000001427037c20 */ /* 0x000fe40008400000 */
[----:B------:R-:W4:Y:S01]  /*25810*/  LDL.LU R39, [R1+0x2b0] ;  /* 0x0002b00001277983 */ /* 0x000f220000300800 */
[----:B0-----:R-:W-:-:S03]  /*25820*/  F2FP.SATFINITE.E5M2.F32.PACK_AB_MERGE_C R7, RZ, R2, RZ ;  /* 0x00000002ff07723e */ /* 0x001fc600048060ff */
[----:B------:R-:W-:Y:S04]  /*25830*/  @!P5 STG.E.U8 desc[UR14][R28.64+0x10], R11 ;  /* 0x0000100b1c00d986 */ /* 0x000fe8000c10110e */
[----:B------:R0:W-:Y:S04]  /*25840*/  @!P3 STG.E.U8 desc[UR14][R30.64+0x18], R9 ;  /* 0x000018091e00b986 */ /* 0x0001e8000c10110e */
[----:B------:R1:W-:Y:S01]  /*25850*/  @!P2 STG.E.U8 desc[UR14][R30.64+0x19], R13 ;  /* 0x0000190d1e00a986 */ /* 0x0003e2000c10110e */
[----:B0-----:R-:W-:-:S03]  /*25860*/  F2FP.SATFINITE.E5M2.F32.PACK_AB_MERGE_C R9, RZ, R3, RZ ;  /* 0x00000003ff09723e */ /* 0x001fc600048060ff */
[----:B------:R0:W-:Y:S01]  /*25870*/  @!P6 STG.E.U8 desc[UR14][R28.64+0x19], R7 ;  /* 0x000019071c00e986 */ /* 0x0001e2000c10110e */
[----:B------:R-:W-:-:S03]  /*25880*/  FMUL R4, R38, UR20 ;  /* 0x0000001426047c20 */ /* 0x000fc60008400000 */
[----:B------:R-:W4:Y:S02]  /*25890*/  LDL.LU R38, [R1+0x2b4] ;  /* 0x0002b40001267983 */ /* 0x000f240000300800 */
[----:B------:R-:W-:Y:S01]  /*258a0*/  F2FP.SATFINITE.E5M2.F32.PACK_AB_MERGE_C R11, RZ, R4, RZ ;  /* 0x00000004ff0b723e */ /* 0x000fe200048060ff */
[----:B------:R-:W-:Y:S02]  /*258b0*/  FMUL R2, R37, UR20 ;  /* 0x0000001425027c20 */ /* 0x000fe40008400000 */
[----:B------:R-:W4:Y:S03]  /*258c0*/  LDL.LU R37, [R1+0x2b8] ;  /* 0x0002b80001257983 */ /* 0x000f260000300800 */
[----:B-1----:R-:W-:Y:S01]  /*258d0*/  F2FP.SATFINITE.E5M2.F32.PACK_AB_MERGE_C R13, RZ, R2, RZ ;  /* 0x00000002ff0d723e */ /* 0x002fe200048060ff */
[----:B------:R-:W-:Y:S02]  /*258e0*/  FMUL R3, R36, UR20 ;  /* 0x0000001424037c20 */ /* 0x000fe40008400000 */
[----:B------:R-:W4:Y:S01]  /*258f0*/  LDL.LU R36, [R1+0x2bc] ;  /* 0x0002bc0001247983 */ /* 0x000f220000300800 */
[----:B--2---:R-:W-:-:S03]  /*25900*/  FMUL R2, R35, UR20 ;  /* 0x0000001423027c20 */ /* 0x004fc60008400000 */
[----:B------:R-:W2:Y:S02]  /*25910*/  LDL.LU R35, [R1+0x2c0] ;  /* 0x0002c00001237983 */ /* 0x000ea40000300800 */
[----:B0-----:R-:W-:Y:S01]  /*25920*/  F2FP.SATFINITE.E5M2.F32.PACK_AB_MERGE_C R7, RZ, R2, RZ ;  /* 0x00000002ff07723e */ /* 0x001fe200048060ff */
[----:B---3--:R-:W-:Y:S02]  /*25930*/  FMUL R4, R33, UR20 ;  /* 0x0000001421047c20 */ /* 0x008fe40008400000 */
[----:B------:R-:W3:Y:S01]  /*25940*/  LDL.LU R33, [R1+0x2c4] ;  /* 0x0002c40001217983 */ /* 0x000ee20000300800 */
[----:B----4-:R-:W-:-:S03]  /*25950*/  FMUL R2, R32, UR20 ;  /* 0x0000001420027c20 */ /* 0x010fc60008400000 */
[----:B------:R-:W4:Y:S01]  /*25960*/  LDL.LU R32, [R1+0x2c8] ;  /* 0x0002c80001207983 */ /* 0x000f220000300800 */
[C---:B------:R-:W-:Y:S02]  /*25970*/  ISETP.LT.OR P5, PT, R0.reuse, 0x19, !P0 ;  /* 0x000000190000780c */ /* 0x040fe400047a1670 */
[C---:B------:R-:W-:Y:S02]  /*25980*/  ISETP.LT.OR P3, PT, R0.reuse, 0x21, !P1 ;  /* 0x000000210000780c */ /* 0x040fe40004f61670 */
[C---:B------:R-:W-:Y:S02]  /*25990*/  ISETP.LT.OR P2, PT, R0.reuse, 0x22, !P1 ;  /* 0x000000220000780c */ /* 0x040fe40004f41670 */
[----:B------:R-:W-:Y:S02]  /*259a0*/  F2FP.SATFINITE.E5M2.F32.PACK_AB_MERGE_C R5, RZ, R5, RZ ;  /* 0x00000005ff05723e */ /* 0x000fe400048060ff */
[----:B------:R-:W-:-:S05]  /*259b0*/  ISETP.LT.OR P6, PT, R0, 0x22, !P0 ;  /* 0x000000220000780c */ /* 0x000fca00047c1670 */
[----:B------:R0:W-:Y:S01]  /*259c0*/  @!P5 STG.E.U8 desc[UR14][R28.64+0x18], R5 ;  /* 0x000018051c00d986 */ /* 0x0001e2000c10110e */
[----:B------:R-:W-:-:S03]  /*259d0*/  ISETP.LT.OR P5, PT, R0, 0x21, !P0 ;  /* 0x000000210000780c */ /* 0x000fc600047a1670 */
[----:B------:R-:W-:Y:S01]  /*259e0*/  @!P3 STG.E.U8 desc[UR14][R30.64+0x20], R9 ;  /* 0x000020091e00b986 */ /* 0x000fe2000c10110e */
[----:B------:R-:W-:-:S03]  /*259f0*/  ISETP.LT.OR P3, PT, R0, 0x29, !P1 ;  /* 0x000000290000780c */ /* 0x000fc60004f61670 */
[----:B------:R1:W-:Y:S01]  /*25a00*/  @!P2 STG.E.U8 desc[UR14][R30.64+0x21], R11 ;  /* 0x0000210b1e00a986 */ /* 0x0003e2000c10110e */
[----:B------:R-:W-:Y:S02]  /*25a10*/  ISETP.LT.OR P2, PT, R0, 0x2a, !P1 ;  /* 0x0000002a0000780c */ /* 0x000fe40004f41670 */
[----:B0-----:R-:W-:Y:S02]  /*25a20*/  F2FP.SATFINITE.E5M2.F32.PACK_AB_MERGE_C R5, RZ, R3, RZ ;  /* 0x00000003ff05723e */ /* 0x001fe400048060ff */
[----:B-1----:R-:W-:Y:S01]  /*25a30*/  F2FP.SATFINITE.E5M2.F32.PACK_AB_MERGE_C R11, RZ, R2, RZ ;  /* 0x00000002ff0b723e */ /* 0x002fe200048060ff */
[----:B------:R-:W-:Y:S02]  /*25a40*/  FMUL R2, R40, UR20 ;  /* 0x0000001428027c20 */ /* 0x000fe40008400000 */
[----:B------:R-:W4:Y:S01]  /*25a50*/  LDL.LU R40, [R1+0x2cc] ;  /* 0x0002cc0001287983 */ /* 0x000f220000300800 */
[----:B------:R-:W-:-:S03]  /*25a60*/  F2FP.SATFINITE.E5M2.F32.PACK_AB_MERGE_C R9, RZ, R4, RZ ;  /* 0x00000004ff09723e */ /* 0x000fc600048060ff */
[----:B------:R-:W-:Y:S01]  /*25a70*/  @!P6 STG.E.U8 desc[UR14][R28.64+0x21], R5 ;  /* 0x000021051c00e986 */ /* 0x000fe2000c10110e */
[----:B------:R-:W-:-:S03]  /*25a80*/  FMUL R3, R39, UR20 ;  /* 0x0000001427037c20 */ /* 0x000fc60008400000 */
[----:B------:R-:W4:Y:S01]  /*25a90*/  LDL.LU R39, [R1+0x2d0] ;  /* 0x0002d00001277983 */ /* 0x000f220000300800 */
[----:B------:R-:W-:-:S03]  /*25aa0*/  ISETP.LT.OR P6, PT, R0, 0x2a, !P0 ;  /* 0x0000002a0000780c */ /* 0x000fc600047c1670 */
[----:B------:R-:W-:Y:S04]  /*25ab0*/  @!P5 STG.E.U8 desc[UR14][R28.64+0x20], R13 ;  /* 0x0000200d1c00d986 */ /* 0x000fe8000c10110e */
[----:B------:R0:W-:Y:S04]  /*25ac0*/  @!P3 STG.E.U8 desc[UR14][R30.64+0x28], R7 ;  /* 0x000028071e00b986 */ /* 0x0001e8000c10110e */
[----:B------:R1:W-:Y:S01]  /*25ad0*/  @!P2 STG.E.U8 desc[UR14][R30.64+0x29], R9 ;  /* 0x000029091e00a986 */ /* 0x0003e2000c10110e */
[----:B0-----:R-:W-:Y:S02]  /*25ae0*/  F2FP.SATFINITE.E5M2.F32.PACK_AB_MERGE_C R7, RZ, R2, RZ ;  /* 0x00000002ff07723e */ /* 0x001fe400048060ff */
[----:B-1----:R-:W-:-:S03]  /*25af0*/  F2FP.SATFINITE.E5M2.F32.PACK_AB_MERGE_C R9, RZ, R3, RZ ;  /* 0x00000003ff09723e */ /* 0x002fc600048060ff */
[----:B------:R0:W-:Y:S01]  /*25b00*/  @!P6 STG.E.U8 desc[UR14][R28.64+0x29], R7 ;  /* 0x000029071c00e986 */ /* 0x0001e2000c10110e */
[----:B------:R-:W-:-:S03]  /*25b10*/  FMUL R4, R38, UR20 ;  /* 0x0000001426047c20 */ /* 0x000fc60008400000 */
[----:B------:R-:W4:Y:S02]  /*25b20*/  LDL.LU R38, [R1+0x2d4] ;  /* 0x0002d40001267983 */ /* 0x000f240000300800 */
[----:B------:R-:W-:Y:S01]  /*25b30*/  F2FP.SATFINITE.E5M2.F32.PACK_AB_MERGE_C R13, RZ, R4, RZ ;  /* 0x00000004ff0d723e */ /* 0x000fe200048060ff */
        /* <DEDUP_REMOVED lines=21> */
[----:B------:R-:W-:Y:S02]  /*25c90*/  F2FP.SATFINITE.E5M2.F32.PACK_AB_MERGE_C R5, RZ, R5, RZ ;  /* 0x00000005ff05723e */ /* 0x000fe400048060ff */
[----:B0-----:R-:W-:Y:S02]  /*25ca0*/  F2FP.SATFINITE.E5M2.F32.PACK_AB_MERGE_C R13, RZ, R2, RZ ;  /* 0x00000002ff0d723e */ /* 0x001fe400048060ff */
[----:B-1----:R-:W-:Y:S01]  /*25cb0*/  F2FP.SATFINITE.E5M2.F32.PACK_AB_MERGE_C R9, RZ, R3, RZ ;  /* 0x00000003ff09723e */ /* 0x002fe200048060ff */
[----:B------:R-:W-:Y:S02]  /*25cc0*/  FMUL R3, R40, UR20 ;  /* 0x0000001428037c20 */ /* 0x000fe40008400000 */
[----:B------:R-:W4:Y:S01]  /*25cd0*/  LDL.LU R40, [R1+0x2ec] ;  /* 0x0002ec0001287983 */ /* 0x000f220000300800 */
[----:B------:R-:W-:Y:S01]  /*25ce0*/  F2FP.SATFINITE.E5M2.F32.PACK_AB_MERGE_C R11, RZ, R4, RZ ;  /* 0x00000004ff0b723e */ /* 0x000fe200048060ff */
[----:B------:R-:W-:-:S02]  /*25cf0*/  FMUL R2, R39, UR20 ;  /* 0x0000001427027c20 */ /* 0x000fc40008400000 */
[----:B------:R-:W4:Y:S04]  /*25d00*/  LDL.LU R39, [R1+0x2f0] ;  /* 0x0002f00001277983 */ /* 0x000f280000300800 */
[----:B------:R0:W-:Y:S01]  /*25d10*/  @!P6 STG.E.U8 desc[UR14][R28.64+0x31], R7 ;  /* 0x000031071c00e986 */ /* 0x0001e2000c10110e */
[----:B------:R-:W-:-:S03]  /*25d20*/  ISETP.LT.OR P6, PT, R0, 0x3a, !P0 ;  /* 0x0000003a0000780c */ /* 0x000fc600047c1670 */
[----:B------:R1:W-:Y:S01]  /*25d30*/  @!P5 STG.E.U8 desc[UR14][R28.64+0x30], R5 ;  /* 0x000030051c00d986 */ /* 0x0003e2000c10110e */
[----:B0-----:R-:W-:-:S03]  /*25d40*/  F2FP.SATFINITE.E5M2.F32.PACK_AB_MERGE_C R7, RZ, R2, RZ ;  /* 0x00000002ff07723e */ /* 0x001fc600048060ff */
[----:B------:R-:W-:Y:S01]  /*25d50*/  @!P2 STG.E.U8 desc[UR14][R30.64+0x39], R11 ;  /* 0x0000390b1e00a986 */ /* 0x000fe2000c10110e */
[----:B-1----:R-:W-:-:S03]  /*25d60*/  F2FP.SATFINITE.E5M2.F32.PACK_AB_MERGE_C R5, RZ, R3, RZ ;  /* 0x00000003ff05723e */ /* 0x002fc600048060ff */
[----:B------:R0:W-:Y:S04]  /*25d70*/  @!P3 STG.E.U8 desc[UR14][R30.64+0x38], R9 ;  /* 0x000038091e00b986 */ /* 0x0001e8000c10110e */
[----:B------:R4:W-:Y:S01]  /*25d80*/  @!P6 STG.E.U8 desc[UR14][R28.64+0x39], R5 ;  /* 0x000039051c00e986 */ /* 0x0009e2000c10110e */
[----:B------:R-:W-:-:S03]  /*25d90*/  FMUL R4, R38, UR20 ;  /* 0x0000001426047c20 */ /* 0x000fc60008400000 */
[----:B------:R-:W4:Y:S02]  /*25da0*/  LDL.LU R38, [R1+0x2f4] ;  /* 0x0002f40001267983 */ /* 0x000f240000300800 */
[----:B0-----:R-:W-:Y:S01]  /*25db0*/  F2FP.SATFINITE.E5M2.F32.PACK_AB_MERGE_C R9, RZ, R4, RZ ;  /* 0x00000004ff09723e */ /* 0x001fe200048060ff */
        /* <DEDUP_REMOVED lines=26> */
[----:B------:R0:W-:Y:S01]  /*25f60*/  @!P6 STG.E.U8 desc[UR14][R28.64+0x41], R7 ;  /* 0x000041071c00e986 */ /* 0x0001e2000c10110e */
[----:B------:R-:W-:-:S03]  /*25f70*/  FMUL R3, R39, UR20 ;  /* 0x0000001427037c20 */ /* 0x000fc60008400000 */
[----:B------:R-:W4:Y:S01]  /*25f80*/  LDL.LU R39, [R1+0x310] ;  /* 0x0003100001277983 */ /* 0x000f220000300800 */
[----:B------:R-:W-:Y:S02]  /*25f90*/  ISETP.LT.OR P6, PT, R0, 0x4a, !P0 ;  /* 0x0000004a0000780c */ /* 0x000fe400047c1670 */
[----:B0-----:R-:W-:Y:S01]  /*25fa0*/  F2FP.SATFINITE.E5M2.F32.PACK_AB_MERGE_C R7, RZ, R2, RZ ;  /* 0x00000002ff07723e */ /* 0x001fe200048060ff */
        /* <DEDUP_REMOVED lines=155> */
[----:B------:R-:W-:Y:S01]  /*26960*/  F2FP.SATFINITE.E5M2.F32.PACK_AB_MERGE_C R9, RZ, R4, RZ ;  /* 0x00000004ff09723e */ /* 0x000fe200048060ff */
[----:B------:R-:W-:-:S02]  /*26970*/  FMUL R3, R39, UR20 ;  /* 0x0000001427037c20 */ /* 0x000fc40008400000 */
[----:B------:R-:W4:Y:S04]  /*26980*/  LDL.LU R39, [R1+0x390] ;  /* 0x0003900001277983 */ /* 0x000f280000300800 */
[----:B------:R-:W-:Y:S04]  /*26990*/  @!P6 STG.E.U8 desc[UR14][R28.64+0x81], R5 ;  /* 0x000081051c00e986 */ /* 0x000fe8000c10110e */
[----:B------:R-:W-:Y:S04]  /*269a0*/  @!P5 STG.E.U8 desc[UR14][R28.64+0x80], R13 ;  /* 0x0000800d1c00d986 */ /* 0x000fe8000c10110e */
[----:B------:R0:W-:Y:S04]  /*269b0*/  @!P3 STG.E.U8 desc[UR14][R30.64+0x88], R7 ;  /* 0x000088071e00b986 */ /* 0x0001e8000c10110e */
[----:B------:R1:W-:Y:S01]  /*269c0*/  @!P2 STG.E.U8 desc[UR14][R30.64+0x89], R9 ;  /* 0x000089091e00a986 */ /* 0x0003e2000c10110e */
[----:B0-----:R-:W-:-:S02]  /*269d0*/  F2FP.SATFINITE.E5M2.F32.PACK_AB_MERGE_C R7, RZ, R2, RZ ;  /* 0x00000002ff07723e */ /* 0x001fc400048060ff */
[----:B-1----:R-:W-:Y:S01]  /*269e0*/  F2FP.SATFINITE.E5M2.F32.PACK_AB_MERGE_C R9, RZ, R3, RZ ;  /* 0x00000003ff09723e */ /* 0x002fe200048060ff */
[----:B------:R-:W-:Y:S02]  /*269f0*/  FMUL R4, R38, UR20 ;  /* 0x0000001426047c20 */ /* 0x000fe40008400000 */
[----:B------:R-:W4:Y:S03]  /*26a00*/  LDL.LU R38, [R1+0x394] ;  /* 0x0003940001267983 */ /* 0x000f260000300800 */
[----:B------:R-:W-:Y:S01]  /*26a10*/  F2FP.SATFINITE.E5M2.F32.PACK_AB_MERGE_C R13, RZ, R4, RZ ;  /* 0x00000004ff0d723e */ /* 0x000fe200048060ff */
[----:B------:R-:W-:Y:S02]  /*26a20*/  FMUL R5, R37, UR20 ;  /* 0x0000001425057c20 */ /* 0x000fe40008400000 */
[----:B------:R-:W4:Y:S01]  /*26a30*/  LDL.LU R37, [R1+0x398] ;  /* 0x0003980001257983 */ /* 0x000f220000300800 */
[----:B------:R-:W-:-:S03]  /*26a40*/  FMUL R2, R36, UR20 ;  /* 0x0000001424027c20 */ /* 0x000fc60008400000 */
[----:B------:R-:W4:Y:S01]  /*26a50*/  LDL.LU R36, [R1+0x39c] ;  /* 0x00039c0001247983 */ /* 0x000f220000300800 */
[----:B--2---:R-:W-:-:S03]  /*26a60*/  FMUL R3, R35, UR20 ;  /* 0x0000001423037c20 */ /* 0x004fc60008400000 */
[----:B------:R-:W2:Y:S01]  /*26a70*/  LDL.LU R35, [R1+0x3a0] ;  /* 0x0003a00001237983 */ /* 0x000ea20000300800 */
        /* <DEDUP_REMOVED lines=9> */
[----:B------:R0:W-:Y:S01]  /*26b10*/  @!P6 STG.E.U8 desc[UR14][R28.64+0x89], R7 ;  /* 0x000089071c00e986 */ /* 0x0001e2000c10110e */
[----:B------:R-:W-:-:S03]  /*26b20*/  ISETP.LT.OR P6, PT, R0, 0x92, !P0 ;  /* 0x000000920000780c */ /* 0x000fc600047c1670 */
[----:B------:R-:W-:Y:S01]  /*26b30*/  @!P5 STG.E.U8 desc[UR14][R28.64+0x88], R11 ;  /* 0x0000880b1c00d986 */ /* 0x000fe2000c10110e */
[----:B------:R-:W-:-:S03]  /*26b40*/  ISETP.LT.OR P5, PT, R0, 0x91, !P0 ;  /* 0x000000910000780c */ /* 0x000fc600047a1670 */
[----:B------:R1:W-:Y:S01]  /*26b50*/  @!P3 STG.E.U8 desc[UR14][R30.64+0x90], R9 ;  /* 0x000090091e00b986 */ /* 0x0003e2000c10110e */
[C---:B------:R-:W-:Y:S02]  /*26b60*/  ISETP.LT.OR P3, PT, R0.reuse, 0x99, !P1 ;  /* 0x000000990000780c */ /* 0x040fe40004f61670 */
[----:B0-----:R-:W-:Y:S01]  /*26b70*/  F2FP.SATFINITE.E5M2.F32.PACK_AB_MERGE_C R7, RZ, R2, RZ ;  /* 0x00000002ff07723e */ /* 0x001fe200048060ff */
[----:B------:R-:W-:Y:S01]  /*26b80*/  @!P2 STG.E.U8 desc[UR14][R30.64+0x91], R13 ;  /* 0x0000910d1e00a986 */ /* 0x000fe2000c10110e */
[----:B------:R-:W-:Y:S02]  /*26b90*/  ISETP.LT.OR P2, PT, R0, 0x9a, !P1 ;  /* 0x0000009a0000780c */ /* 0x000fe40004f41670 */
        /* <DEDUP_REMOVED lines=86> */
[----:B------:R0:W-:Y:S01]  /*27100*/  @!P6 STG.E.U8 desc[UR14][R28.64+0xb1], R7 ;  /* 0x0000b1071c00e986 */ /* 0x0001e2000c10110e */
[----:B------:R-:W-:-:S03]  /*27110*/  ISETP.LT.OR P6, PT, R0, 0xba, !P0 ;  /* 0x000000ba0000780c */ /* 0x000fc600047c1670 */
[----:B------:R-:W4:Y:S04]  /*27120*/  LDL.LU R39, [R1+0x3f0] ;  /* 0x0003f00001277983 */ /* 0x000f280000300800 */
        /* <DEDUP_REMOVED lines=33> */
[----:B------:R0:W-:Y:S01]  /*27340*/  @!P6 STG.E.U8 desc[UR14][R28.64+0xc1], R7 ;  /* 0x0000c1071c00e986 */ /* 0x0001e2000c10110e */
[----:B------:R-:W-:-:S03]  /*27350*/  ISETP.LT.OR P6, PT, R0, 0xca, !P0 ;  /* 0x000000ca0000780c */ /* 0x000fc600047c1670 */
[----:B------:R-:W4:Y:S01]  /*27360*/  LDL.LU R40, [R1+0x40c] ;  /* 0x00040c0001287983 */ /* 0x000f220000300800 */
[----:B------:R-:W-:Y:S01]  /*27370*/  F2FP.SATFINITE.E5M2.F32.PACK_AB_MERGE_C R13, RZ, R4, RZ ;  /* 0x00000004ff0d723e */ /* 0x000fe200048060ff */
        /* <DEDUP_REMOVED lines=24> */
[C---:B------:R-:W-:Y:S01]  /*27500*/  ISETP.LT.OR P3, PT, R0.reuse, 0xd1, !P1 ;  /* 0x000000d10000780c */ /* 0x040fe20004f61670 */
[----:B------:R-:W4:Y:S01]  /*27510*/  LDL.LU R42, [R1+0x42c] ;  /* 0x00042c00012a7983 */ /* 0x000f220000300800 */
[C---:B------:R-:W-:Y:S02]  /*27520*/  ISETP.LT.OR P2, PT, R0.reuse, 0xd2, !P1 ;  /* 0x000000d20000780c */ /* 0x040fe40004f41670 */
[----:B------:R-:W-:Y:S02]  /*27530*/  ISETP.LT.OR P6, PT, R0, 0xd2, !P0 ;  /* 0x000000d20000780c */ /* 0x000fe400047c1670 */
[----:B------:R-:W-:-:S05]  /*27540*/  F2FP.SATFINITE.E5M2.F32.PACK_AB_MERGE_C R5, RZ, R5, RZ ;  /* 0x00000005ff05723e */ /* 0x000fca00048060ff */
[----:B------:R0:W-:Y:S01]  /*27550*/  @!P5 STG.E.U8 desc[UR14][R28.64+0xc8], R5 ;  /* 0x0000c8051c00d986 */ /* 0x0001e2000c10110e */
[----:B------:R-:W-:-:S03]  /*27560*/  ISETP.LT.OR P5, PT, R0, 0xd1, !P0 ;  /* 0x000000d10000780c */ /* 0x000fc600047a1670 */
[----:B------:R-:W-:Y:S01]  /*27570*/  @!P3 STG.E.U8 desc[UR14][R30.64+0xd0], R9 ;  /* 0x0000d0091e00b986 */ /* 0x000fe2000c10110e */
[----:B------:R-:W-:-:S03]  /*27580*/  ISETP.LT.OR P3, PT, R0, 0xd9, !P1 ;  /* 0x000000d90000780c */ /* 0x000fc60004f61670 */
[----:B------:R1:W-:Y:S01]  /*27590*/  @!P2 STG.E.U8 desc[UR14][R30.64+0xd1], R11 ;  /* 0x0000d10b1e00a986 */ /* 0x0003e2000c10110e */
[----:B0-----:R-:W-:Y:S02]  /*275a0*/  F2FP.SATFINITE.E5M2.F32.PACK_AB_MERGE_C R5, RZ, R3, RZ ;  /* 0x00000003ff05723e */ /* 0x001fe400048060ff */
[----:B------:R-:W-:-:S03]  /*275b0*/  ISETP.LT.OR P2, PT, R0, 0xda, !P1 ;  /* 0x000000da0000780c */ /* 0x000fc60004f41670 */
[----:B------:R-:W-:Y:S01]  /*275c0*/  @!P6 STG.E.U8 desc[UR14][R28.64+0xd1], R5 ;  /* 0x0000d1051c00e986 */ /* 0x000fe2000c10110e */
[----:B-1----:R-:W-:Y:S02]  /*275d0*/  F2FP.SATFINITE.E5M2.F32.PACK_AB_MERGE_C R11, RZ, R2, RZ ;  /* 0x00000002ff0b723e */ /* 0x002fe400048060ff */
[----:B------:R-:W-:Y:S01]  /*275e0*/  ISETP.LT.OR P6, PT, R0, 0xda, !P0 ;  /* 0x000000da0000780c */ /* 0x000fe200047c1670 */
[----:B------:R-:W-:Y:S02]  /*275f0*/  FMUL R2, R40, UR20 ;  /* 0x0000001428027c20 */ /* 0x000fe40008400000 */
[----:B------:R-:W4:Y:S01]  /*27600*/  LDL.LU R40, [R1+0x430] ;  /* 0x0004300001287983 */ /* 0x000f220000300800 */
[----:B------:R-:W-:-:S03]  /*27610*/  FMUL R3, R39, UR20 ;  /* 0x0000001427037c20 */ /* 0x000fc60008400000 */
[----:B------:R-:W4:Y:S01]  /*27620*/  LDL.LU R39, [R1+0x434] ;  /* 0x0004340001277983 */ /* 0x000f220000300800 */
[----:B------:R-:W-:-:S03]  /*27630*/  F2FP.SATFINITE.E5M2.F32.PACK_AB_MERGE_C R9, RZ, R4, RZ ;  /* 0x00000004ff09723e */ /* 0x000fc600048060ff */
        /* <DEDUP_REMOVED lines=13> */
[----:B--2---:R-:W-:Y:S01]  /*27710*/  FMUL R3, R35, UR20 ;  /* 0x0000001423037c20 */ /* 0x004fe20008400000 */
[----:B0-----:R-:W-:Y:S02]  /*27720*/  F2FP.SATFINITE.E5M2.F32.PACK_AB_MERGE_C R7, RZ, R2, RZ ;  /* 0x00000002ff07723e */ /* 0x001fe400048060ff */
        /* <DEDUP_REMOVED lines=15> */
[----:B------:R-:W-:Y:S02]  /*27820*/  F2FP.SATFINITE.E5M2.F32.PACK_AB_MERGE_C R5, RZ, R5, RZ ;  /* 0x00000005ff05723e */ /* 0x000fe400048060ff */
[----:B0-----:R-:W-:Y:S01]  /*27830*/  F2FP.SATFINITE.E5M2.F32.PACK_AB_MERGE_C R11, RZ, R4, RZ ;  /* 0x00000004ff0b723e */ /* 0x001fe200048060ff */
[----:B------:R0:W-:Y:S01]  /*27840*/  @!P6 STG.E.U8 desc[UR14][R28.64+0xe1], R7 ;  /* 0x0000e1071c00e986 */ /* 0x0001e2000c10110e */
[C---:B------:R-:W-:Y:S02]  /*27850*/  ISETP.LT.OR P6, PT, R0.reuse, 0xea, !P0 ;  /* 0x000000ea0000780c */ /* 0x040fe400047c1670 */
[----:B-1----:R-:W-:Y:S01]  /*27860*/  F2FP.SATFINITE.E5M2.F32.PACK_AB_MERGE_C R9, RZ, R3, RZ ;  /* 0x00000003ff09723e */ /* 0x002fe200048060ff */
[----:B------:R1:W-:Y:S01]  /*27870*/  @!P5 STG.E.U8 desc[UR14][R28.64+0xe0], R5 ;  /* 0x0000e0051c00d986 */ /* 0x0003e2000c10110e */
[----:B------:R-:W-:-:S03]  /*27880*/  ISETP.LT.OR P5, PT, R0, 0xe9, !P0 ;  /* 0x000000e90000780c */ /* 0x000fc600047a1670 */
[----:B------:R-:W-:Y:S01]  /*27890*/  @!P2 STG.E.U8 desc[UR14][R30.64+0xe9], R11 ;  /* 0x0000e90b1e00a986 */ /* 0x000fe2000c10110e */
[----:B------:R-:W-:Y:S01]  /*278a0*/  ISETP.LT.OR P2, PT, R0, 0xf2, !P1 ;  /* 0x000000f20000780c */ /* 0x000fe20004f41670 */
[----:B------:R-:W-:Y:S02]  /*278b0*/  FMUL R3, R42, UR20 ;  /* 0x000000142a037c20 */ /* 0x000fe40008400000 */
[----:B------:R1:W-:Y:S01]  /*278c0*/  @!P3 STG.E.U8 desc[UR14][R30.64+0xe8], R9 ;  /* 0x0000e8091e00b986 */ /* 0x0003e2000c10110e */
[----:B------:R-:W-:Y:S02]  /*278d0*/  ISETP.LT.OR P3, PT, R0, 0xf1, !P1 ;  /* 0x000000f10000780c */ /* 0x000fe40004f61670 */
[----:B------:R-:W-:Y:S01]  /*278e0*/  F2FP.SATFINITE.E5M2.F32.PACK_AB_MERGE_C R13, RZ, R2, RZ ;  /* 0x00000002ff0d723e */ /* 0x000fe200048060ff */
[----:B------:R-:W-:Y:S01]  /*278f0*/  FMUL R4, R39, UR20 ;  /* 0x0000001427047c20 */ /* 0x000fe20008400000 */
[----:B------:R-:W-:Y:S01]  /*27900*/  FMUL R2, R40, UR20 ;  /* 0x0000001428027c20 */ /* 0x000fe20008400000 */
[----:B------:R-:W-:-:S03]  /*27910*/  F2FP.SATFINITE.E5M2.F32.PACK_AB_MERGE_C R3, RZ, R3, RZ ;  /* 0x00000003ff03723e */ /* 0x000fc600048060ff */
[----:B0-----:R-:W-:Y:S02]  /*27920*/  F2FP.SATFINITE.E5M2.F32.PACK_AB_MERGE_C R7, RZ, R4, RZ ;  /* 0x00000004ff07723e */ /* 0x001fe400048060ff */
[----:B-1----:R-:W-:Y:S01]  /*27930*/  F2FP.SATFINITE.E5M2.F32.PACK_AB_MERGE_C R5, RZ, R2, RZ ;  /* 0x00000002ff05723e */ /* 0x002fe200048060ff */
[----:B------:R-:W-:Y:S01]  /*27940*/  @!P5 STG.E.U8 desc[UR14][R28.64+0xe8], R13 ;  /* 0x0000e80d1c00d986 */ /* 0x000fe2000c10110e */
[----:B------:R-:W-:-:S03]  /*27950*/  ISETP.LT.OR P5, PT, R0, 0xf1, !P0 ;  /* 0x000000f10000780c */ /* 0x000fc600047a1670 */
[----:B------:R2:W-:Y:S01]  /*27960*/  @!P6 STG.E.U8 desc[UR14][R28.64+0xe9], R3 ;  /* 0x0000e9031c00e986 */ /* 0x0005e2000c10110e */
[----:B------:R-:W-:-:S03]  /*27970*/  ISETP.LT.OR P6, PT, R0, 0xf2, !P0 ;  /* 0x000000f20000780c */ /* 0x000fc600047c1670 */
[----:B------:R0:W-:Y:S01]  /*27980*/  @!P2 STG.E.U8 desc[UR14][R30.64+0xf1], R7 ;  /* 0x0000f1071e00a986 */ /* 0x0001e2000c10110e */
[C---:B------:R-:W-:Y:S02]  /*27990*/  ISETP.LT.OR P2, PT, R0.reuse, 0xf9, !P1 ;  /* 0x000000f90000780c */ /* 0x040fe40004f41670 */
[C---:B------:R-:W-:Y:S01]  /*279a0*/  ISETP.LT.OR P1, PT, R0.reuse, 0xfa, !P1 ;  /* 0x000000fa0000780c */ /* 0x040fe20004f21670 */
[----:B------:R4:W-:Y:S01]  /*279b0*/  @!P3 STG.E.U8 desc[UR14][R30.64+0xf0], R5 ;  /* 0x0000f0051e00b986 */ /* 0x0009e2000c10110e */
[C---:B------:R-:W-:Y:S02]  /*279c0*/  ISETP.LT.OR P3, PT, R0.reuse, 0xf9, !P0 ;  /* 0x000000f90000780c */ /* 0x040fe40004761670 */
[----:B------:R-:W-:Y:S01]  /*279d0*/  ISETP.LT.OR P0, PT, R0, 0xfa, !P0 ;  /* 0x000000fa0000780c */ /* 0x000fe20004701670 */
[----:B------:R-:W-:-:S05]  /*279e0*/  FMUL R2, R38, UR20 ;  /* 0x0000001426027c20 */ /* 0x000fca0008400000 */
[----:B------:R-:W-:-:S05]  /*279f0*/  F2FP.SATFINITE.E5M2.F32.PACK_AB_MERGE_C R9, RZ, R2, RZ ;  /* 0x00000002ff09723e */ /* 0x000fca00048060ff */
[----:B------:R1:W-:Y:S01]  /*27a00*/  @!P5 STG.E.U8 desc[UR14][R28.64+0xf0], R9 ;  /* 0x0000f0091c00d986 */ /* 0x0003e2000c10110e */
[----:B------:R-:W-:Y:S01]  /*27a10*/  FMUL R0, R37, UR20 ;  /* 0x0000001425007c20 */ /* 0x000fe20008400000 */
[----:B------:R-:W-:Y:S01]  /*27a20*/  FMUL R2, R36, UR20 ;  /* 0x0000001424027c20 */ /* 0x000fe20008400000 */
[----:B--2---:R-:W-:-:S03]  /*27a30*/  FMUL R3, R35, UR20 ;  /* 0x0000001423037c20 */ /* 0x004fc60008400000 */
[----:B0-----:R-:W-:Y:S02]  /*27a40*/  F2FP.SATFINITE.E5M2.F32.PACK_AB_MERGE_C R7, RZ, R0, RZ ;  /* 0x00000000ff07723e */ /* 0x001fe400048060ff */
[----:B------:R-:W-:Y:S02]  /*27a50*/  F2FP.SATFINITE.E5M2.F32.PACK_AB_MERGE_C R11, RZ, R2, RZ ;  /* 0x00000002ff0b723e */ /* 0x000fe400048060ff */
[----:B------:R-:W-:Y:S01]  /*27a60*/  F2FP.SATFINITE.E5M2.F32.PACK_AB_MERGE_C R3, RZ, R3, RZ ;  /* 0x00000003ff03723e */ /* 0x000fe200048060ff */
[----:B------:R1:W-:Y:S04]  /*27a70*/  @!P6 STG.E.U8 desc[UR14][R28.64+0xf1], R7 ;  /* 0x0000f1071c00e986 */ /* 0x0003e8000c10110e */
[----:B------:R1:W-:Y:S04]  /*27a80*/  @!P2 STG.E.U8 desc[UR14][R30.64+0xf8], R11 ;  /* 0x0000f80b1e00a986 */ /* 0x0003e8000c10110e */
[----:B------:R1:W-:Y:S01]  /*27a90*/  @!P1 STG.E.U8 desc[UR14][R30.64+0xf9], R3 ;  /* 0x0000f9031e009986 */ /* 0x0003e2000c10110e */
[----:B---3--:R-:W-:Y:S01]  /*27aa0*/  FMUL R4, R33, UR20 ;  /* 0x0000001421047c20 */ /* 0x008fe20008400000 */
[----:B----4-:R-:W-:-:S04]  /*27ab0*/  FMUL R5, R32, UR20 ;  /* 0x0000001420057c20 */ /* 0x010fc80008400000 */
[----:B------:R-:W-:Y:S02]  /*27ac0*/  F2FP.SATFINITE.E5M2.F32.PACK_AB_MERGE_C R13, RZ, R4, RZ ;  /* 0x00000004ff0d723e */ /* 0x000fe400048060ff */
[----:B------:R-:W-:-:S03]  /*27ad0*/  F2FP.SATFINITE.E5M2.F32.PACK_AB_MERGE_C R5, RZ, R5, RZ ;  /* 0x00000005ff05723e */ /* 0x000fc600048060ff */
[----:B------:R1:W-:Y:S04]  /*27ae0*/  @!P3 STG.E.U8 desc[UR14][R28.64+0xf8], R13 ;  /* 0x0000f80d1c00b986 */ /* 0x0003e8000c10110e */
[----:B------:R1:W-:Y:S02]  /*27af0*/  @!P0 STG.E.U8 desc[UR14][R28.64+0xf9], R5 ;  /* 0x0000f9051c008986 */ /* 0x0003e4000c10110e */
.L_x_545:
[----:B------:R-:W-:Y:S05]  /*27b00*/  BSYNC B0 ;  /* 0x0000000000007941 */ /* 0x000fea0003800000 */
.L_x_31:
[----:B-12--5:R-:W2:Y:S04]  /*27b10*/  LDL.LU R3, [R1+0x450] ;  /* 0x0004500001037983 */ /* 0x026ea80000300800 */
[----:B------:R-:W2:Y:S01]  /*27b20*/  LDL.LU R2, [R1+0x454] ;  /* 0x0004540001027983 */ /* 0x000ea20000300800 */
[----:B------:R-:W-:Y:S01]  /*27b30*/  ULDC UR6, c[0x0][0xc] ;  /* 0x0000030000067ab9 */ /* 0x000fe20000000800 */
[----:B------:R-:W-:Y:S01]  /*27b40*/  ULDC UR7, c[0x0][0x10] ;  /* 0x0000040000077ab9 */ /* 0x000fe20000000800 */
[----:B---34-:R-:W2:Y:S01]  /*27b50*/  LDC R5, c[0x0][0x14] ;  /* 0x00000500ff057b82 */ /* 0x018ea20000000800 */
[----:B------:R-:W-:Y:S01]  /*27b60*/  UIMAD.WIDE.U32 UR6, UR6, UR7, URZ ;  /* 0x00000007060672a5 */ /* 0x000fe2000f8e003f */
[----:B------:R-:W-:Y:S01]  /*27b70*/  PRMT R0, RZ, 0x7610, R0 ;  /* 0x00007610ff007816 */ /* 0x000fe20000000000 */
[----:B------:R-:W-:-:S04]  /*27b80*/  UMOV UR9, 0xffffffff ;  /* 0xffffffff00097882 */ /* 0x000fc80000000000 */
[----:B--2---:R-:W-:-:S04]  /*27b90*/  IMAD.WIDE.U32 R2, R5, UR6, R2 ;  /* 0x0000000605027c25 */ /* 0x004fc8000f8e0002 */
[----:B------:R-:W-:Y:S01]  /*27ba0*/  IMAD R5, R5, UR7, RZ ;  /* 0x0000000705057c24 */ /* 0x000fe2000f8e02ff */
[----:B------:R-:W-:Y:S01]  /*27bb0*/  ULDC.64 UR6, c[0x0][0x650] ;  /* 0x0001940000067ab9 */ /* 0x000fe20000000a00 */
[----:B------:R-:W-:Y:S01]  /*27bc0*/  IMAD.MOV.U32 R11, RZ, RZ, R2 ;  /* 0x000000ffff0b7224 */ /* 0x000fe200078e0002 */
[----:B------:R-:W-:Y:S01]  /*27bd0*/  ISETP.GE.U32.AND P0, PT, R2, UR6, PT ;  /* 0x0000000602007c0c */ /* 0x000fe2000bf06070 */
[----:B------:R-:W-:Y:S02]  /*27be0*/  IMAD.IADD R13, R3, 0x1, R5 ;  /* 0x00000001030d7824 */ /* 0x000fe400078e0205 */
[----:B------:R-:W-:-:S03]  /*27bf0*/  IMAD.MOV.U32 R2, RZ, RZ, -0x1 ;  /* 0xffffffffff027424 */ /* 0x000fc600078e00ff */
[----:B------:R1:W-:Y:S01]  /*27c00*/  STL [R1+0x450], R13 ;  /* 0x0004500d01007387 */ /* 0x0003e20000100800 */
[----:B------:R-:W-:-:S03]  /*27c10*/  ISETP.GE.U32.AND.EX P0, PT, R13, UR7, PT, P0 ;  /* 0x000000070d007c0c */ /* 0x000fc6000bf06100 */
[----:B------:R1:W-:Y:S04]  /*27c20*/  STL [R1+0x454], R11 ;  /* 0x0004540b01007387 */ /* 0x0003e80000100800 */
[----:B------:R1:W-:Y:S06]  /*27c30*/  STL [R1+0x458], R2 ;  /* 0x0004580201007387 */ /* 0x0003ec0000100800 */
[----:B------:R-:W-:Y:S05]  /*27c40*/  @P0 BRA `(.L_x_546) ;  /* 0x0000000400740947 */ /* 0x000fea0003800000 */
[----:B------:R-:W2:Y:S01]  /*27c50*/  S2R R8, SR_CTAID.X ;  /* 0x0000000000087919 */ /* 0x000ea20000002500 */
[----:B------:R-:W-:Y:S01]  /*27c60*/  ULDC.64 UR18, c[0x0][0x628] ;  /* 0x00018a0000127ab9 */ /* 0x000fe20000000a00 */
[----:B------:R-:W3:Y:S01]  /*27c70*/  LDC R9, c[0x0][0x144] ;  /* 0x00005100ff097b82 */ /* 0x000ee20000000800 */
[----:B------:R-:W-:Y:S01]  /*27c80*/  ULDC UR6, c[0x0][0x150] ;  /* 0x0000540000067ab9 */ /* 0x000fe20000000800 */
[----:B------:R-:W4:Y:S01]  /*27c90*/  S2R R12, SR_CTAID.Y ;  /* 0x00000000000c7919 */ /* 0x000f220000002600 */
[----:B------:R-:W-:Y:S01]  /*27ca0*/  ISETP.NE.U32.AND P0, PT, RZ, UR18, PT ;  /* 0x00000012ff007c0c */ /* 0x000fe2000bf05070 */
[----:B------:R-:W-:Y:S01]  /*27cb0*/  ULDC UR23, c[0x0][0x630] ;  /* 0x00018c0000177ab9 */ /* 0x000fe20000000800 */
[----:B------:R-:W-:Y:S02]  /*27cc0*/  R2UR UR16, R11 ;  /* 0x000000000b1072ca */ /* 0x000fe400000e0000 */
[----:B------:R-:W-:Y:S01]  /*27cd0*/  ISETP.NE.AND.EX P0, PT, RZ, UR19, PT, P0 ;  /* 0x00000013ff007c0c */ /* 0x000fe2000bf05300 */
[----:B0-----:R-:W0:Y:S01]  /*27ce0*/  LDC.64 R6, c[0x0][0x620] ;  /* 0x00018800ff067b82 */ /* 0x001e220000000a00 */
[----:B------:R-:W-:-:S02]  /*27cf0*/  R2UR UR17, R13 ;  /* 0x000000000d1172ca */ /* 0x000fc400000e0000 */
[----:B--2---:R-:W-:-:S05]  /*27d00*/  I2FP.F32.U32 R0, R8 ;  /* 0x0000000800007245 */ /* 0x004fca0000201000 */
[----:B------:R-:W-:-:S06]  /*27d10*/  FMUL R0, R0, UR6 ;  /* 0x0000000600007c20 */ /* 0x000fcc0008400000 */
[----:B------:R-:W2:Y:S01]  /*27d20*/  F2I.U32.TRUNC.NTZ R0, R0 ;  /* 0x0000000000007305 */ /* 0x000ea2000020f000 */
[----:B----4-:R-:W-:Y:S05]  /*27d30*/  @!P0 BRA `(.L_x_547) ;  /* 0x0000000000308947 */ /* 0x010fea0003800000 */
        /* <DEDUP_REMOVED lines=12> */
.L_x_547:
[----:B------:R-:W-:Y:S01]  /*27e00*/  USHF.R.U64 UR9, UR16, UR23, UR17 ;  /* 0x0000001710097299 */ /* 0x000fe20008001211 */
[----:B------:R-:W4:Y:S01]  /*27e10*/  LDC.64 R22, c[0x0][0x640] ;  /* 0x00019000ff167b82 */ /* 0x000f220000000a00 */
[----:B------:R-:W-:Y:S01]  /*27e20*/  USHF.R.U32.HI UR6, URZ, UR23, UR17 ;  /* 0x000000173f067299 */ /* 0x000fe20008011611 */
[----:B--2---:R-:W-:Y:S02]  /*27e30*/  IMAD.MOV R10, RZ, RZ, -R0 ;  /* 0x000000ffff0a7224 */ /* 0x004fe400078e0a00 */
[----:B-1----:R-:W-:Y:S01]  /*27e40*/  IMAD.MOV.U32 R2, RZ, RZ, R11 ;  /* 0x000000ffff027224 */ /* 0x002fe200078e000b */
[----:B------:R-:W-:Y:S01]  /*27e50*/  IADD3 R5, P0, RZ, -UR9, RZ ;  /* 0x80000009ff057c10 */ /* 0x000fe2000ff1e0ff */
[----:B---3--:R-:W-:Y:S02]  /*27e60*/  IMAD R18, R9, R10, R8 ;  /* 0x0000000a09127224 */ /* 0x008fe400078e0208 */
[----:B------:R-:W1:Y:S02]  /*27e70*/  LDC R4, c[0x0][0x618] ;  /* 0x00018600ff047b82 */ /* 0x000e640000000800 */
[----:B------:R-:W-:Y:S01]  /*27e80*/  IMAD.X R3, RZ, RZ, ~UR6, P0 ;  /* 0x80000006ff037e24 */ /* 0x000fe200080e06ff */
[----:B------:R-:W-:-:S03]  /*27e90*/  ULDC UR6, c[0x0][0x154] ;  /* 0x0000550000067ab9 */ /* 0x000fc60000000800 */
[-C--:B0-----:R-:W-:Y:S02]  /*27ea0*/  IMAD R0, R3, R6.reuse, RZ ;  /* 0x0000000603007224 */ /* 0x081fe400078e02ff */
[----:B------:R-:W0:Y:S01]  /*27eb0*/  LDC R14, c[0x0][0x608] ;  /* 0x00018200ff0e7b82 */ /* 0x000e220000000800 */
[----:B------:R-:W-:Y:S02]  /*27ec0*/  IMAD.MOV.U32 R3, RZ, RZ, R13 ;  /* 0x000000ffff037224 */ /* 0x000fe400078e000d */
[----:B------:R-:W-:-:S05]  /*27ed0*/  IMAD.WIDE.U32 R2, R5, R6, R2 ;  /* 0x0000000605027225 */ /* 0x000fca00078e0002 */
[----:B------:R-:W2:Y:S01]  /*27ee0*/  LDC R20, c[0x0][0x658] ;  /* 0x00019600ff147b82 */ /* 0x000ea20000000800 */
[----:B------:R-:W-:Y:S01]  /*27ef0*/  IMAD R5, R5, R7, R0 ;  /* 0x0000000705057224 */ /* 0x000fe200078e0200 */
[----:B------:R-:W-:Y:S01]  /*27f00*/  I2FP.F32.U32 R0, R12 ;  /* 0x0000000c00007245 */ /* 0x000fe20000201000 */
[----:B------:R-:W-:Y:S01]  /*27f10*/  IMAD.MOV.U32 R7, RZ, RZ, 0x1 ;  /* 0x00000001ff077424 */ /* 0x000fe200078e00ff */
[----:B----4-:R-:W-:Y:S01]  /*27f20*/  ISETP.NE.U32.AND P0, PT, R22, RZ, PT ;  /* 0x000000ff1600720c */ /* 0x010fe20003f05070 */
[----:B------:R-:W-:Y:S02]  /*27f30*/  IMAD.IADD R3, R3, 0x1, R5 ;  /* 0x0000000103037824 */ /* 0x000fe400078e0205 */
[----:B------:R-:W-:Y:S01]  /*27f40*/  FMUL R0, R0, UR6 ;  /* 0x0000000600007c20 */ /* 0x000fe20008400000 */
[----:B------:R-:W3:Y:S01]  /*27f50*/  LDC R15, c[0x0][0x148] ;  /* 0x00005200ff0f7b82 */ /* 0x000ee20000000800 */
[----:B------:R-:W-:Y:S01]  /*27f60*/  ISETP.NE.AND.EX P0, PT, R23, RZ, PT, P0 ;  /* 0x000000ff1700720c */ /* 0x000fe20003f05300 */
[----:B------:R-:W-:Y:S01]  /*27f70*/  IMAD.MOV.U32 R5, RZ, RZ, -0x1 ;  /* 0xffffffffff057424 */ /* 0x000fe200078e00ff */
[-CC-:B-1----:R-:W-:Y:S01]  /*27f80*/  SHF.R.U64 R10, R2, R4.reuse, R3.reuse ;  /* 0x00000004020a7219 */ /* 0x182fe20000001203 */
[----:B------:R1:W4:Y:S01]  /*27f90*/  F2I.U32.TRUNC.NTZ R13, R0 ;  /* 0x00000000000d7305 */ /* 0x000322000020f000 */
[----:B------:R-:W-:-:S03]  /*27fa0*/  SHF.R.U32.HI R3, RZ, R4, R3 ;  /* 0x00000004ff037219 */ /* 0x000fc60000011603 */
[----:B------:R-:W1:Y:S01]  /*27fb0*/  LDC R16, c[0x0][0x600] ;  /* 0x00018000ff107b82 */ /* 0x000e620000000800 */
[-CC-:B0-----:R-:W-:Y:S02]  /*27fc0*/  SHF.R.U64 R8, R10, R14.reuse, R3.reuse ;  /* 0x0000000e0a087219 */ /* 0x181fe40000001203 */
[----:B------:R-:W-:-:S05]  /*27fd0*/  SHF.R.U32.HI R3, RZ, R14, R3 ;  /* 0x0000000eff037219 */ /* 0x000fca0000011603 */
[----:B------:R-:W0:Y:S01]  /*27fe0*/  LDC R17, c[0x0][0x648] ;  /* 0x00019200ff117b82 */ /* 0x000e220000000800 */
[-CC-:B--2---:R-:W-:Y:S02]  /*27ff0*/  SHF.R.U64 R11, R8, R20.reuse, R3.reuse ;  /* 0x00000014080b7219 */ /* 0x184fe40000001203 */
[-C--:B------:R-:W-:Y:S02]  /*28000*/  SHF.L.U32 R5, R5, R20.reuse, RZ ;  /* 0x0000001405057219 */ /* 0x080fe400000006ff */
[-C--:B------:R-:W-:Y:S01]  /*28010*/  SHF.R.U32.HI R3, RZ, R20.reuse, R3 ;  /* 0x00000014ff037219 */ /* 0x080fe20000011603 */
[----:B------:R-:W-:Y:S01]  /*28020*/  IMAD.MOV.U32 R2, RZ, RZ, R11 ;  /* 0x000000ffff027224 */ /* 0x000fe200078e000b */
[----:B------:R-:W-:Y:S01]  /*28030*/  SHF.L.U32 R20, R7, R20, RZ ;  /* 0x0000001407147219 */ /* 0x000fe200000006ff */
[----:B------:R-:W2:Y:S01]  /*28040*/  LDC R19, c[0x0][0x638] ;  /* 0x00018e00ff137b82 */ /* 0x000ea20000000800 */
[----:B------:R-:W-:-:S07]  /*28050*/  LOP3.LUT R41, RZ, R5, RZ, 0x33, !PT ;  /* 0x00000005ff297212 */ /* 0x000fce00078e33ff */
[----:B------:R-:W0:Y:S01]  /*28060*/  LDC R21, c[0x0][0x610] ;  /* 0x00018400ff157b82 */ /* 0x000e220000000800 */
[----:B----4-:R-:W-:Y:S05]  /*28070*/  @!P0 BRA `(.L_x_548) ;  /* 0x0000000000288947 */ /* 0x010fea0003800000 */
[----:B-1----:R-:W1:Y:S02]  /*28080*/  LDC R0, c[0x0][0x64c] ;  /* 0x00019300ff007b82 */ /* 0x002e640000000800 */
[----:B-1----:R-:W-:-:S05]  /*28090*/  IADD3 R7, P0, R11, R0, RZ ;  /* 0x000000000b077210 */ /* 0x002fca0007f1e0ff */
        /* <DEDUP_REMOVED lines=8> */
.L_x_548:
[----:B01----:R-:W-:Y:S01]  /*28120*/  SHF.R.U64 R0, R2, R17, R3 ;  /* 0x0000001102007219 */ /* 0x003fe20000001203 */
[----:B------:R-:W-:Y:S01]  /*28130*/  VIADD R3, R16, 0xffffffff ;  /* 0xffffffff10037836 */ /* 0x000fe20000000000 */
[----:B------:R-:W-:Y:S01]  /*28140*/  LOP3.LUT R41, R8, R41, RZ, 0xc0, !PT ;  /* 0x0000002908297212 */ /* 0x000fe200078ec0ff */
[----:B------:R-:W-:Y:S02]  /*28150*/  IMAD.MOV R13, RZ, RZ, -R13 ;  /* 0x000000ffff0d7224 */ /* 0x000fe400078e0a0d */
[----:B------:R-:W-:Y:S01]  /*28160*/  IMAD.MOV R2, RZ, RZ, -R0 ;  /* 0x000000ffff027224 */ /* 0x000fe200078e0a00 */
[----:B------:R-:W-:Y:S01]  /*28170*/  LOP3.LUT R3, R10, R3, RZ, 0xc0, !PT ;  /* 0x000000030a037212 */ /* 0x000fe200078ec0ff */
[----:B------:R-:W-:Y:S02]  /*28180*/  IMAD R41, R20, R0, R41 ;  /* 0x0000000014297224 */ /* 0x000fe400078e0229 */
[----:B---3--:R-:W-:Y:S02]  /*28190*/  @P4 IMAD R18, R15, R13, R12 ;  /* 0x0000000d0f124224 */ /* 0x008fe400078e020c */
[----:B--2---:R-:W-:-:S02]  /*281a0*/  IMAD R0, R2, R19, R11 ;  /* 0x0000001302007224 */ /* 0x004fc400078e020b */
[----:B------:R-:W-:Y:S02]  /*281b0*/  IMAD R41, R41, R21, R18 ;  /* 0x0000001529297224 */ /* 0x000fe400078e0212 */
[----:B------:R-:W-:Y:S02]  /*281c0*/  IMAD R2, R0, R16, R3 ;  /* 0x0000001000027224 */ /* 0x000fe400078e0203 */
[----:B------:R-:W-:-:S03]  /*281d0*/  IMAD.MOV.U32 R4, RZ, RZ, 0x1 ;  /* 0x00000001ff047424 */ /* 0x000fc600078e00ff */
[----:B------:R-:W-:Y:S02]  /*281e0*/  SEL R3, R2, R41, !P4 ;  /* 0x0000002902037207 */ /* 0x000fe40006000000 */
[----:B------:R-:W-:Y:S02]  /*281f0*/  PRMT R0, R4, 0x7610, R0 ;  /* 0x0000761004007816 */ /* 0x000fe40000000000 */
[----:B------:R-:W-:Y:S01]  /*28200*/  SEL R41, R41, R2, !P4 ;  /* 0x0000000229297207 */ /* 0x000fe20006000000 */
[----:B------:R2:W-:Y:S06]  /*28210*/  STL [R1+0x458], R3 ;  /* 0x0004580301007387 */ /* 0x0005ec0000100800 */
.L_x_546:
[----:B------:R3:W-:Y:S01]  /*28220*/  STL [R1+0x45c], R41 ;  /* 0x00045c2901007387 */ /* 0x0007e20000100800 */
[----:B------:R-:W-:-:S13]  /*28230*/  LOP3.LUT P0, RZ, R0, 0xff, RZ, 0xc0, !PT ;  /* 0x000000ff00ff7812 */ /* 0x000fda000780c0ff */
[----:B---3--:R-:W-:Y:S05]  /*28240*/  @P0 BRA `(.L_x_549) ;  /* 0xfffffd8c00800947 */ /* 0x008fea000383ffff */
[----:B------:R-:W-:Y:S05]  /*28250*/  EXIT ;  /* 0x000000000000794d */ /* 0x000fea0003800000 */
.L_x_3:
[----:B------:R-:W2:Y:S01]  /*28260*/  LDL R18, [R1+0x454] ;  /* 0x0004540001127983 */ /* 0x000ea20000100800 */
[----:B------:R-:W-:-:S03]  /*28270*/  ULDC.64 UR4, c[0x0][0x650] ;  /* 0x0001940000047ab9 */ /* 0x000fc60000000a00 */
[----:B------:R-:W3:Y:S01]  /*28280*/  LDL R19, [R1+0x450] ;  /* 0x0004500001137983 */ /* 0x000ee20000100800 */
[----:B------:R-:W-:Y:S01]  /*28290*/  PRMT R0, RZ, 0x7610, R0 ;  /* 0x00007610ff007816 */ /* 0x000fe20000000000 */
[----:B------:R-:W-:Y:S02]  /*282a0*/  IMAD.MOV.U32 R5, RZ, RZ, -0x1 ;  /* 0xffffffffff057424 */ /* 0x000fe400078e00ff */
[----:B------:R-:W-:Y:S02]  /*282b0*/  IMAD.MOV.U32 R4, RZ, RZ, -0x1 ;  /* 0xffffffffff047424 */ /* 0x000fe400078e00ff */
[----:B------:R-:W-:Y:S01]  /*282c0*/  IMAD.MOV.U32 R10, RZ, RZ, -0x1 ;  /* 0xffffffffff0a7424 */ /* 0x000fe200078e00ff */
[----:B--2---:R-:W-:-:S04]  /*282d0*/  ISETP.GE.U32.AND P0, PT, R18, UR4, PT ;  /* 0x0000000412007c0c */ /* 0x004fc8000bf06070 */
[----:B---3--:R-:W-:-:S13]  /*282e0*/  ISETP.GE.U32.AND.EX P0, PT, R19, UR5, PT, P0 ;  /* 0x0000000513007c0c */ /* 0x008fda000bf06100 */
[----:B------:R-:W-:Y:S05]  /*282f0*/  @P0 BRA `(.L_x_550) ;  /* 0x0000000400600947 */ /* 0x000fea0003800000 */
[----:B------:R-:W0:Y:S01]  /*28300*/  LDC.64 R12, c[0x0][0x628] ;  /* 0x00018a00ff0c7b82 */ /* 0x000e220000000a00 */
[----:B------:R-:W-:Y:S02]  /*28310*/  IMAD.MOV.U32 R8, RZ, RZ, R18 ;  /* 0x000000ffff087224 */ /* 0x000fe400078e0012 */
[----:B------:R-:W-:-:S05]  /*28320*/  IMAD.MOV.U32 R9, RZ, RZ, R19 ;  /* 0x000000ffff097224 */ /* 0x000fca00078e0013 */
[----:B------:R-:W1:Y:S08]  /*28330*/  LDC R14, c[0x0][0x630] ;  /* 0x00018c00ff0e7b82 */ /* 0x000e700000000800 */
[----:B------:R-:W2:Y:S01]  /*28340*/  LDC.64 R16, c[0x0][0x620] ;  /* 0x00018800ff107b82 */ /* 0x000ea20000000a00 */
[----:B0-----:R-:W-:-:S04]  /*28350*/  ISETP.NE.U32.AND P0, PT, R12, RZ, PT ;  /* 0x000000ff0c00720c */ /* 0x001fc80003f05070 */
[----:B------:R-:W-:-:S13]  /*28360*/  ISETP.NE.AND.EX P0, PT, R13, RZ, PT, P0 ;  /* 0x000000ff0d00720c */ /* 0x000fda0003f05300 */
[----:B-12---:R-:W-:Y:S05]  /*28370*/  @!P0 BRA `(.L_x_551) ;  /* 0x0000000000288947 */ /* 0x006fea0003800000 */
[----:B------:R-:W0:Y:S02]  /*28380*/  LDC R0, c[0x0][0x634] ;  /* 0x00018d00ff007b82 */ /* 0x000e240000000800 */
[----:B0-----:R-:W-:-:S05]  /*28390*/  IADD3 R9, P0, R18, R0, RZ ;  /* 0x0000000012097210 */ /* 0x001fca0007f1e0ff */
        /* <DEDUP_REMOVED lines=8> */
.L_x_551:
[-CC-:B------:R-:W-:Y:S01]  /*28420*/  SHF.R.U64 R10, R8, R14.reuse, R9.reuse ;  /* 0x0000000e080a7219 */ /* 0x180fe20000001209 */
[----:B------:R-:W0:Y:S01]  /*28430*/  LDC R6, c[0x0][0x618] ;  /* 0x00018600ff067b82 */ /* 0x000e220000000800 */
[----:B------:R-:W-:Y:S01]  /*28440*/  SHF.R.U32.HI R0, RZ, R14, R9 ;  /* 0x0000000eff007219 */ /* 0x000fe20000011609 */
[----:B------:R-:W-:Y:S01]  /*28450*/  ULDC UR4, c[0x0][0x150] ;  /* 0x0000540000047ab9 */ /* 0x000fe20000000800 */
[----:B------:R-:W-:Y:S01]  /*28460*/  IADD3 R3, P0, RZ, -R10, RZ ;  /* 0x8000000aff037210 */ /* 0x000fe20007f1e0ff */
[----:B------:R-:W-:Y:S01]  /*28470*/  IMAD.MOV.U32 R4, RZ, RZ, R18 ;  /* 0x000000ffff047224 */ /* 0x000fe200078e0012 */
[----:B------:R-:W-:Y:S01]  /*28480*/  I2FP.F32.U32 R8, R2 ;  /* 0x0000000200087245 */ /* 0x000fe20000201000 */
[----:B------:R-:W-:Y:S02]  /*28490*/  IMAD.MOV.U32 R5, RZ, RZ, R19 ;  /* 0x000000ffff057224 */ /* 0x000fe400078e0013 */
[----:B------:R-:W1:Y:S01]  /*284a0*/  LDC.64 R20, c[0x0][0x640] ;  /* 0x00019000ff147b82 */ /* 0x000e620000000a00 */
[----:B------:R-:W-:-:S02]  /*284b0*/  IMAD.X R7, RZ, RZ, ~R0, P0 ;  /* 0x000000ffff077224 */ /* 0x000fc400000e0e00 */
[----:B------:R-:W-:Y:S01]  /*284c0*/  FMUL R9, R8, UR4 ;  /* 0x0000000408097c20 */ /* 0x000fe20008400000 */
[----:B------:R-:W-:Y:S01]  /*284d0*/  IMAD.WIDE.U32 R4, R3, R16, R4 ;  /* 0x0000001003047225 */ /* 0x000fe200078e0004 */
[----:B------:R-:W-:-:S03]  /*284e0*/  ULDC UR4, c[0x0][0x154] ;  /* 0x0000550000047ab9 */ /* 0x000fc60000000800 */
[----:B------:R-:W-:Y:S01]  /*284f0*/  IMAD R0, R7, R16, RZ ;  /* 0x0000001007007224 */ /* 0x000fe200078e02ff */
[----:B------:R-:W2:Y:S01]  /*28500*/  LDC R13, c[0x0][0x144] ;  /* 0x00005100ff0d7b82 */ /* 0x000ea20000000800 */
[----:B------:R-:W3:Y:S02]  /*28510*/  F2I.U32.TRUNC.NTZ R9, R9 ;  /* 0x0000000900097305 */ /* 0x000ee4000020f000 */
[----:B------:R-:W-:-:S04]  /*28520*/  IMAD R3, R3, R17, R0 ;  /* 0x0000001103037224 */ /* 0x000fc800078e0200 */
[----:B------:R-:W-:Y:S01]  /*28530*/  IMAD.IADD R3, R5, 0x1, R3 ;  /* 0x0000000105037824 */ /* 0x000fe200078e0203 */
[----:B------:R-:W4:Y:S04]  /*28540*/  LDC R12, c[0x0][0x608] ;  /* 0x00018200ff0c7b82 */ /* 0x000f280000000800 */
[-C--:B0-----:R-:W-:Y:S02]  /*28550*/  SHF.R.U64 R8, R4, R6.reuse, R3 ;  /* 0x0000000604087219 */ /* 0x081fe40000001203 */
[----:B------:R-:W-:Y:S02]  /*28560*/  I2FP.F32.U32 R4, R11 ;  /* 0x0000000b00047245 */ /* 0x000fe40000201000 */
[----:B------:R-:W0:Y:S01]  /*28570*/  LDC R7, c[0x0][0x658] ;  /* 0x00019600ff077b82 */ /* 0x000e220000000800 */
[----:B-1----:R-:W-:Y:S01]  /*28580*/  ISETP.NE.U32.AND P0, PT, R20, RZ, PT ;  /* 0x000000ff1400720c */ /* 0x002fe20003f05070 */
[----:B---3--:R-:W-:Y:S01]  /*28590*/  IMAD.MOV R0, RZ, RZ, -R9 ;  /* 0x000000ffff007224 */ /* 0x008fe200078e0a09 */
[----:B------:R-:W-:Y:S01]  /*285a0*/  SHF.R.U32.HI R3, RZ, R6, R3 ;  /* 0x00000006ff037219 */ /* 0x000fe20000011603 */
[----:B------:R-:W-:Y:S01]  /*285b0*/  FMUL R4, R4, UR4 ;  /* 0x0000000404047c20 */ /* 0x000fe20008400000 */
[----:B------:R-:W-:Y:S01]  /*285c0*/  ISETP.NE.AND.EX P0, PT, R21, RZ, PT, P0 ;  /* 0x000000ff1500720c */ /* 0x000fe20003f05300 */
[----:B------:R-:W-:-:S02]  /*285d0*/  IMAD.MOV.U32 R6, RZ, RZ, -0x1 ;  /* 0xffffffffff067424 */ /* 0x000fc400078e00ff */
[----:B------:R-:W1:Y:S01]  /*285e0*/  LDC R14, c[0x0][0x148] ;  /* 0x00005200ff0e7b82 */ /* 0x000e620000000800 */
[----:B--2---:R-:W-:Y:S02]  /*285f0*/  IMAD R18, R13, R0, R2 ;  /* 0x000000000d127224 */ /* 0x004fe400078e0202 */
[----:B------:R-:W-:-:S05]  /*28600*/  IMAD.MOV.U32 R2, RZ, RZ, 0x1 ;  /* 0x00000001ff027424 */ /* 0x000fca00078e00ff */
[----:B------:R-:W2:Y:S01]  /*28610*/  LDC R16, c[0x0][0x600] ;  /* 0x00018000ff107b82 */ /* 0x000ea20000000800 */
[-CC-:B----4-:R-:W-:Y:S02]  /*28620*/  SHF.R.U64 R13, R8, R12.reuse, R3.reuse ;  /* 0x0000000c080d7219 */ /* 0x190fe40000001203 */
[----:B------:R-:W-:Y:S02]  /*28630*/  SHF.R.U32.HI R0, RZ, R12, R3 ;  /* 0x0000000cff007219 */ /* 0x000fe40000011603 */
[----:B------:R3:W4:Y:S03]  /*28640*/  F2I.U32.TRUNC.NTZ R12, R4 ;  /* 0x00000004000c7305 */ /* 0x000726000020f000 */
[----:B------:R-:W1:Y:S01]  /*28650*/  LDC R17, c[0x0][0x648] ;  /* 0x00019200ff117b82 */ /* 0x000e620000000800 */
[-C--:B0-----:R-:W-:Y:S02]  /*28660*/  SHF.R.U64 R15, R13, R7.reuse, R0 ;  /* 0x000000070d0f7219 */ /* 0x081fe40000001200 */
[----:B------:R-:W-:-:S02]  /*28670*/  SHF.L.U32 R6, R6, R7, RZ ;  /* 0x0000000706067219 */ /* 0x000fc400000006ff */
[-C--:B------:R-:W-:Y:S01]  /*28680*/  SHF.L.U32 R22, R2, R7.reuse, RZ ;  /* 0x0000000702167219 */ /* 0x080fe200000006ff */
[----:B------:R-:W-:Y:S01]  /*28690*/  IMAD.MOV.U32 R2, RZ, RZ, R15 ;  /* 0x000000ffff027224 */ /* 0x000fe200078e000f */
[----:B------:R-:W-:Y:S01]  /*286a0*/  SHF.R.U32.HI R3, RZ, R7, R0 ;  /* 0x00000007ff037219 */ /* 0x000fe20000011600 */
[----:B------:R-:W0:Y:S01]  /*286b0*/  LDC R19, c[0x0][0x638] ;  /* 0x00018e00ff137b82 */ /* 0x000e220000000800 */
[----:B------:R-:W-:-:S07]  /*286c0*/  LOP3.LUT R24, RZ, R6, RZ, 0x33, !PT ;  /* 0x00000006ff187212 */ /* 0x000fce00078e33ff */
        /* <DEDUP_REMOVED lines=12> */
.L_x_552:
[----:B-1----:R-:W-:Y:S01]  /*28790*/  SHF.R.U64 R3, R2, R17, R3 ;  /* 0x0000001102037219 */ /* 0x002fe20000001203 */
[----:B--2---:R-:W-:Y:S01]  /*287a0*/  VIADD R7, R16, 0xffffffff ;  /* 0xffffffff10077836 */ /* 0x004fe20000000000 */
[----:B------:R-:W-:Y:S01]  /*287b0*/  LOP3.LUT R0, R13, R24, RZ, 0xc0, !PT ;  /* 0x000000180d007212 */ /* 0x000fe200078ec0ff */
[----:B------:R-:W-:Y:S02]  /*287c0*/  IMAD.MOV R12, RZ, RZ, -R12 ;  /* 0x000000ffff0c7224 */ /* 0x000fe400078e0a0c */
[----:B------:R-:W-:Y:S02]  /*287d0*/  IMAD.MOV R2, RZ, RZ, -R3 ;  /* 0x000000ffff027224 */ /* 0x000fe400078e0a03 */
[----:B------:R-:W-:Y:S01]  /*287e0*/  IMAD R5, R22, R3, R0 ;  /* 0x0000000316057224 */ /* 0x000fe200078e0200 */
[----:B------:R-:W-:Y:S01]  /*287f0*/  LOP3.LUT R3, R8, R7, RZ, 0xc0, !PT ;  /* 0x0000000708037212 */ /* 0x000fe200078ec0ff */
[----:B------:R-:W-:Y:S02]  /*28800*/  @P4 IMAD R18, R14, R12, R11 ;  /* 0x0000000c0e124224 */ /* 0x000fe400078e020b */
[----:B0-----:R-:W-:-:S02]  /*28810*/  IMAD R0, R2, R19, R15 ;  /* 0x0000001302007224 */ /* 0x001fc400078e020f */
[----:B------:R-:W-:Y:S02]  /*28820*/  IMAD.MOV.U32 R4, RZ, RZ, 0x1 ;  /* 0x00000001ff047424 */ /* 0x000fe400078e00ff */
[----:B------:R-:W-:Y:S02]  /*28830*/  IMAD R5, R5, R23, R18 ;  /* 0x0000001705057224 */ /* 0x000fe400078e0212 */
[----:B------:R-:W-:Y:S01]  /*28840*/  IMAD R2, R0, R16, R3 ;  /* 0x0000001000027224 */ /* 0x000fe200078e0203 */
[----:B------:R-:W-:-:S04]  /*28850*/  PRMT R0, R4, 0x7610, R0 ;  /* 0x0000761004007816 */ /* 0x000fc80000000000 */
[----:B------:R-:W-:Y:S02]  /*28860*/  SEL R4, R2, R5, !P4 ;  /* 0x0000000502047207 */ /* 0x000fe40006000000 */
[----:B------:R-:W-:-:S07]  /*28870*/  SEL R5, R5, R2, !P4 ;  /* 0x0000000205057207 */ /* 0x000fce0006000000 */
.L_x_550:
[----:B------:R-:W-:-:S08]  /*28880*/  NOP ;  /* 0x0000000000007918 */ /* 0x000fd00000000000 */
[----:B------:R-:W0:-:S00]  /*28890*/  USETMAXREG.DEALLOC.CTAPOOL 0x18 ;  /* 0x00000018000079c8 */ /* 0x000e0000080e0500 */
[----:B------:R-:W-:-:S13]  /*288a0*/  ISETP.NE.AND P0, PT, RZ, UR8, PT ;  /* 0x00000008ff007c0c */ /* 0x000fda000bf05270 */
[----:B------:R-:W-:Y:S05]  /*288b0*/  @P0 EXIT ;  /* 0x000000000000094d */ /* 0x000fea0003800000 */
[----:B0-----:R-:W-:Y:S01]  /*288c0*/  LOP3.LUT P0, RZ, R0, 0xff, RZ, 0xc0, !PT ;  /* 0x000000ff00ff7812 */ /* 0x001fe2000780c0ff */
[----:B------:R-:W-:Y:S02]  /*288d0*/  IMAD.MOV.U32 R6, RZ, RZ, 0x1 ;  /* 0x00000001ff067424 */ /* 0x000fe400078e00ff */
[----:B------:R-:W-:-:S10]  /*288e0*/  IMAD.MOV.U32 R7, RZ, RZ, RZ ;  /* 0x000000ffff077224 */ /* 0x000fd400078e00ff */
[----:B------:R-:W-:Y:S05]  /*288f0*/  @!P0 BRA `(.L_x_553) ;  /* 0x0000000c00408947 */ /* 0x000fea0003800000 */
[----:B------:R-:W0:Y:S01]  /*28900*/  LDC R0, c[0x0][0x28c] ;  /* 0x0000a300ff007b82 */ /* 0x000e220000000800 */
[----:B------:R-:W1:Y:S01]  /*28910*/  S2R R2, SR_TID.X ;  /* 0x0000000000027919 */ /* 0x000e620000002100 */
[----:B------:R-:W-:Y:S01]  /*28920*/  ULDC UR5, c[0x0][0x658] ;  /* 0x0001960000057ab9 */ /* 0x000fe20000000800 */
[----:B------:R-:W-:Y:S01]  /*28930*/  UMOV UR7, 0xffffffff ;  /* 0xffffffff00077882 */ /* 0x000fe20000000000 */
[----:B------:R-:W-:Y:S01]  /*28940*/  ULDC UR6, c[0x0][0xc] ;  /* 0x0000030000067ab9 */ /* 0x000fe20000000800 */
[----:B------:R-:W-:Y:S01]  /*28950*/  USHF.L.U32 UR8, UR7, UR5, URZ ;  /* 0x0000000507087299 */ /* 0x000fe2000800063f */
[----:B------:R-:W-:Y:S01]  /*28960*/  BSSY B0, `(.L_x_553) ;  /* 0x00000c9000007945 */ /* 0x000fe20003800000 */
[----:B------:R-:W-:Y:S01]  /*28970*/  UMOV UR9, 0x1 ;  /* 0x0000000100097882 */ /* 0x000fe20000000000 */
[----:B------:R-:W-:Y:S01]  /*28980*/  ULDC UR7, c[0x0][0x10] ;  /* 0x0000040000077ab9 */ /* 0x000fe20000000800 */
[----:B------:R-:W-:Y:S01]  /*28990*/  USHF.L.U32 UR18, UR9, UR5, URZ ;  /* 0x0000000509127299 */ /* 0x000fe2000800063f */
[----:B------:R-:W-:Y:S01]  /*289a0*/  IMAD.MOV.U32 R9, RZ, RZ, 0x1 ;  /* 0x00000001ff097424 */ /* 0x000fe200078e00ff */
[----:B------:R-:W-:Y:S01]  /*289b0*/  UIMAD.WIDE.U32 UR6, UR6, UR7, URZ ;  /* 0x00000007060672a5 */ /* 0x000fe2000f8e003f */
[----:B------:R-:W-:Y:S01]  /*289c0*/  IMAD.MOV.U32 R6, RZ, RZ, 0x1 ;  /* 0x00000001ff067424 */ /* 0x000fe200078e00ff */
[----:B------:R-:W-:Y:S01]  /*289d0*/  ULDC UR5, c[0x0][0x14] ;  /* 0x0000050000057ab9 */ /* 0x000fe20000000800 */
[----:B------:R-:W-:Y:S01]  /*289e0*/  IMAD.MOV.U32 R7, RZ, RZ, RZ ;  /* 0x000000ffff077224 */ /* 0x000fe200078e00ff */
[----:B------:R-:W-:-:S02]  /*289f0*/  UIMAD.WIDE.U32 UR20, UR6, UR5, URZ ;  /* 0x00000005061472a5 */ /* 0x000fc4000f8e003f */
[----:B------:R-:W-:Y:S01]  /*28a00*/  UIMAD UR16, UR7, UR5, URZ ;  /* 0x00000005071072a4 */ /* 0x000fe2000f8e023f */
[----:B------:R-:W-:Y:S01]  /*28a10*/  ULDC UR4, c[0x0][0x600] ;  /* 0x0001800000047ab9 */ /* 0x000fe20000000800 */
[----:B------:R-:W-:Y:S02]  /*28a20*/  ULOP3.LUT UR24, UR13, 0x2, URZ, 0xfc, !UPT ;  /* 0x000000020d187892 */ /* 0x000fe4000f8efc3f */
[----:B------:R-:W-:Y:S01]  /*28a30*/  UIADD3 UR4, UR4, -0x1, URZ ;  /* 0xffffffff04047890 */ /* 0x000fe2000fffe03f */
[----:B0-----:R-:W-:Y:S01]  /*28a40*/  VIADD R0, R0, 0x7f ;  /* 0x0000007f00007836 */ /* 0x001fe20000000000 */
[----:B------:R-:W-:Y:S02]  /*28a50*/  ULOP3.LUT UR17, URZ, UR8, URZ, 0x33, !UPT ;  /* 0x000000083f117292 */ /* 0x000fe4000f8e333f */
[----:B------:R-:W-:Y:S02]  /*28a60*/  UIADD3 UR16, UR21, UR16, URZ ;  /* 0x0000001015107290 */ /* 0x000fe4000fffe03f */
[----:B------:R-:W-:Y:S01]  /*28a70*/  SHF.R.S32.HI R3, RZ, 0x1f, R0 ;  /* 0x0000001fff037819 */ /* 0x000fe20000011400 */
[----:B------:R-:W-:-:S03]  /*28a80*/  ULDC.64 UR22, c[0x0][0x198] ;  /* 0x0000660000167ab9 */ /* 0x000fc60000000a00 */
[----:B------:R-:W-:Y:S02]  /*28a90*/  LEA.HI R0, R3, R0, RZ, 0x7 ;  /* 0x0000000003007211 */ /* 0x000fe400078f38ff */
[C---:B-1----:R-:W-:Y:S02]  /*28aa0*/  LOP3.LUT P2, RZ, R2.reuse, 0x7f, RZ, 0xc0, !PT ;  /* 0x0000007f02ff7812 */ /* 0x042fe4000784c0ff */
[----:B------:R-:W-:Y:S02]  /*28ab0*/  SHF.R.S32.HI R0, RZ, 0x7, R0 ;  /* 0x00000007ff007819 */ /* 0x000fe40000011400 */
[----:B------:R-:W-:-:S03]  /*28ac0*/  LOP3.LUT P0, RZ, R2, 0x1f, RZ, 0xc0, !PT ;  /* 0x0000001f02ff7812 */ /* 0x000fc6000780c0ff */
[----:B------:R-:W-:Y:S01]  /*28ad0*/  VIADD R14, R0, 0x1 ;  /* 0x00000001000e7836 */ /* 0x000fe20000000000 */
[----:B------:R-:W-:-:S13]  /*28ae0*/  PLOP3.LUT P0, PT, P0, P2, PT, 0x8a, 0x0 ;  /* 0x000000000000781c */ /* 0x000fda0000705172 */
.L_x_565:
[----:B------:R-:W-:-:S03]  /*28af0*/  UMOV UR5, 0xffffffff ;  /* 0xffffffff00057882 */ /* 0x000fc60000000000 */
[----:B------:R-:W-:Y:S05]  /*28b00*/  BRA.DIV UR5, `(.L_x_554) ;  /* 0x0000000e05dc7947 */ /* 0x000fea000b800000 */
[----:B------:R-:W-:-:S13]  /*28b10*/  ELECT P1, URZ, PT ;  /* 0x00000000003f782f */ /* 0x000fda0003820000 */
.L_x_577:
[----:B------:R-:W0:Y:S01]  /*28b20*/  LDC R2, c[0x0][0x28c] ;  /* 0x0000a300ff027b82 */ /* 0x000e220000000800 */
[----:B------:R-:W-:Y:S01]  /*28b30*/  BSSY B1, `(.L_x_555) ;  /* 0x0000035000017945 */ /* 0x000fe20003800000 */
[----:B0-----:R-:W-:-:S13]  /*28b40*/  ISETP.LT.OR P1, PT, R2, 0x1, !P1 ;  /* 0x000000010200780c */ /* 0x001fda0004f21670 */
[----:B------:R-:W-:Y:S05]  /*28b50*/  @P1 BRA `(.L_x_556) ;  /* 0x0000000000c81947 */ /* 0x000fea0003800000 */
[----:B------:R-:W-:Y:S02]  /*28b60*/  IMAD.SHL.U32 R4, R4, 0x100, RZ ;  /* 0x0000010004047824 */ /* 0x000fe400078e00ff */
[----:B------:R-:W-:Y:S02]  /*28b70*/  IMAD.SHL.U32 R5, R5, 0x100, RZ ;  /* 0x0000010005057824 */ /* 0x000fe400078e00ff */
[----:B------:R-:W-:Y:S02]  /*28b80*/  IMAD.MOV.U32 R13, RZ, RZ, RZ ;  /* 0x000000ffff0d7224 */ /* 0x000fe400078e00ff */
[----:B------:R-:W-:Y:S02]  /*28b90*/  IMAD.MOV.U32 R3, RZ, RZ, R14 ;  /* 0x000000ffff037224 */ /* 0x000fe400078e000e */
[----:B------:R-:W-:Y:S02]  /*28ba0*/  IMAD.MOV.U32 R2, RZ, RZ, R6 ;  /* 0x000000ffff027224 */ /* 0x000fe400078e0006 */
[----:B------:R-:W-:-:S07]  /*28bb0*/  IMAD.MOV.U32 R8, RZ, RZ, R7 ;  /* 0x000000ffff087224 */ /* 0x000fce00078e0007 */
.L_x_560:
[----:B------:R-:W0:Y:S01]  /*28bc0*/  S2R R12, SR_CgaCtaId ;  /* 0x00000000000c7919 */ /* 0x000e220000008800 */
[----:B------:R-:W-:-:S04]  /*28bd0*/  MOV R11, 0x400 ;  /* 0x00000400000b7802 */ /* 0x000fc80000000f00 */
[----:B0-----:R-:W-:Y:S02]  /*28be0*/  LEA R15, R12, R11, 0x18 ;  /* 0x0000000b0c0f7211 */ /* 0x001fe400078ec0ff */
[----:B------:R-:W-:Y:S01]  /*28bf0*/  SHF.L.U32 R11, R2, 0x1f, RZ ;  /* 0x0000001f020b7819 */ /* 0x000fe200000006ff */
[----:B------:R-:W0:Y:S02]  /*28c00*/  @!P2 LDC R12, c[0x0][0x500] ;  /* 0x00014000ff0cab82 */ /* 0x000e240000000800 */
[----:B------:R-:W-:-:S04]  /*28c10*/  IMAD R16, R8, 0x8, R15 ;  /* 0x0000000808107824 */ /* 0x000fc800078e020f */
[----:B------:R-:W1:Y:S02]  /*28c20*/  SYNCS.PHASECHK.TRANS64.TRYWAIT P1, [R16+URZ+0x28], R11 ;  /* 0x0000280b100075a7 */ /* 0x000e64000802017f */
[----:B-1----:R-:W-:Y:S05]  /*28c30*/  @!P1 BRA `(.L_x_557) ;  /* 0x0000000c00b09947 */ /* 0x002fea0003800000 */
.L_x_578:
[----:B------:R-:W-:Y:S01]  /*28c40*/  UPRMT UR5, UR24, 0x9910, URZ ;  /* 0x0000991018057896 */ /* 0x000fe2000800003f */
[----:B0-----:R0:W-:Y:S03]  /*28c50*/  @!P2 SYNCS.ARRIVE.TRANS64 RZ, [R16+URZ], R12 ;  /* 0x0000000c10ffa9a7 */ /* 0x0011e6000800003f */
[----:B------:R-:W-:-:S06]  /*28c60*/  UISETP.NE.AND UP0, UPT, UR5, 0x2, UPT ;  /* 0x000000020500788c */ /* 0x000fcc000bf05270 */
[----:B------:R-:W-:-:S13]  /*28c70*/  PLOP3.LUT P1, PT, PT, PT, UP0, 0x80, 0x0 ;  /* 0x000000000000781c */ /* 0x000fda0003f2f008 */
[----:B0-----:R-:W-:Y:S05]  /*28c80*/  @P1 BRA `(.L_x_558) ;  /* 0x0000000000041947 */ /* 0x001fea0003800000 */
[----:B------:R-:W-:Y:S01]  /*28c90*/  BPT.TRAP 0x1 ;  /* 0x000000040000795c */ /* 0x000fe20000300000 */
.L_x_558:
[----:B------:R-:W-:Y:S05]  /*28ca0*/  @P0 BRA `(.L_x_559) ;  /* 0x0000000000040947 */ /* 0x000fea0003800000 */
[----:B------:R-:W-:Y:S01]  /*28cb0*/  BPT.TRAP 0x1 ;  /* 0x000000040000795c */ /* 0x000fe20000300000 */
.L_x_559:
[----:B------:R-:W-:Y:S01]  /*28cc0*/  IMAD R15, R8, 0x8000, R15 ;  /* 0x00008000080f7824 */ /* 0x000fe200078e020f */
[----:B------:R-:W-:Y:S01]  /*28cd0*/  R2UR UR9, R16 ;  /* 0x00000000100972ca */ /* 0x000fe200000e0000 */
[----:B------:R-:W-:Y:S01]  /*28ce0*/  VIADD R3, R3, 0xffffffff ;  /* 0xffffffff03037836 */ /* 0x000fe20000000000 */
[----:B------:R-:W-:Y:S01]  /*28cf0*/  UIADD3 UR6, UP0, UR22, 0xf0, URZ ;  /* 0x000000f016067890 */ /* 0x000fe2000ff1e03f */
[----:B------:R-:W-:Y:S01]  /*28d00*/  R2UR UR11, R5 ;  /* 0x00000000050b72ca */ /* 0x000fe200000e0000 */
[----:B------:R-:W-:Y:S01]  /*28d10*/  UIADD3 UR26, UP1, UR22, 0x1f0, URZ ;  /* 0x000001f0161a7890 */ /* 0x000fe2000ff3e03f */
[----:B------:R-:W-:Y:S01]  /*28d20*/  R2UR UR5, R15 ;  /* 0x000000000f0572ca */ /* 0x000fe200000e0000 */
[----:B------:R-:W-:Y:S01]  /*28d30*/  UIADD3.X UR7, URZ, UR23, URZ, UP0, !UPT ;  /* 0x000000173f077290 */ /* 0x000fe200087fe43f */
[----:B------:R-:W-:Y:S01]  /*28d40*/  R2UR UR10, R13 ;  /* 0x000000000d0a72ca */ /* 0x000fe200000e0000 */
[----:B------:R-:W-:Y:S01]  /*28d50*/  VIADD R8, R8, 0x1 ;  /* 0x0000000108087836 */ /* 0x000fe20000000000 */
[----:B------:R-:W-:Y:S01]  /*28d60*/  R2UR UR12, R10 ;  /* 0x000000000a0c72ca */ /* 0x000fe200000e0000 */
[----:B------:R-:W-:Y:S01]  /*28d70*/  UIADD3.X UR27, URZ, UR23, URZ, UP1, !UPT ;  /* 0x000000173f1b7290 */ /* 0x000fe20008ffe43f */
[----:B------:R-:W-:Y:S01]  /*28d80*/  R2UR UR19, R4 ;  /* 0x00000000041372ca */ /* 0x000fe200000e0000 */
[----:B------:R-:W-:Y:S01]  /*28d90*/  UMOV UR14, 0x0 ;  /* 0x00000000000e7882 */ /* 0x000fe20000000000 */
[----:B------:R-:W-:Y:S01]  /*28da0*/  ISETP.GT.AND P3, PT, R3, 0x1, PT ;  /* 0x000000010300780c */ /* 0x000fe20003f64270 */
[----:B------:R-:W-:Y:S01]  /*28db0*/  UMOV UR15, 0x10000000 ;  /* 0x10000000000f7882 */ /* 0x000fe20000000000 */
[----:B------:R-:W-:Y:S01]  /*28dc0*/  ISETP.NE.AND P1, PT, R8, 0x5, PT ;  /* 0x000000050800780c */ /* 0x000fe20003f25270 */
[----:B------:R-:W-:-:S02]  /*28dd0*/  VIADD R13, R13, 0x80 ;  /* 0x000000800d0d7836 */ /* 0x000fc40000000000 */
[----:B------:R-:W-:Y:S01]  /*28de0*/  UIADD3 UR8, UR5, 0x100, URZ ;  /* 0x0000010005087890 */ /* 0x000fe2000fffe03f */
[----:B-1----:R-:W-:Y:S01]  /*28df0*/  SEL R11, RZ, 0x1, P1 ;  /* 0x00000001ff0b7807 */ /* 0x002fe20000800000 */
[----:B------:R-:W-:Y:S01]  /*28e00*/  UIADD3 UR5, UR5, 0x28100, URZ ;  /* 0x0002810005057890 */ /* 0x000fe2000fffe03f */
[----:B------:R-:W-:Y:S02]  /*28e10*/  SEL R8, R8, RZ, P1 ;  /* 0x000000ff08087207 */ /* 0x000fe40000800000 */
[----:B------:R-:W-:-:S04]  /*28e20*/  LOP3.LUT R2, R2, R11, RZ, 0x3c, !PT ;  /* 0x0000000b02027212 */ /* 0x000fc800078e3cff */
[----:B------:R0:W-:Y:S02]  /*28e30*/  UTMALDG.3D [UR8], [UR6], desc[UR14] ;  /* 0x00000e08060075b4 */ /* 0x0001e40008011000 */
[----:B0-----:R-:W-:Y:S01]  /*28e40*/  UMOV UR8, UR5 ;  /* 0x0000000500087c82 */ /* 0x001fe20008000000 */
[----:B------:R-:W-:Y:S02]  /*28e50*/  UMOV UR11, UR19 ;  /* 0x00000013000b7c82 */ /* 0x000fe40008000000 */
[----:B------:R0:W-:Y:S02]  /*28e60*/  UTMALDG.3D [UR8], [UR26], desc[UR14] ;  /* 0x00000e081a0075b4 */ /* 0x0001e40008011000 */
[----:B0-----:R-:W-:Y:S05]  /*28e70*/  @P3 BRA `(.L_x_560) ;  /* 0xfffffffc00503947 */ /* 0x001fea000383ffff */
.L_x_556:
[----:B------:R-:W-:Y:S05]  /*28e80*/  BSYNC B1 ;  /* 0x0000000000017941 */ /* 0x000fea0003800000 */
.L_x_555:
[----:B------:R-:W2:Y:S01]  /*28e90*/  LDL.LU R16, [R1+0x450] ;  /* 0x0004500001107983 */ /* 0x000ea20000300800 */
[----:B------:R-:W-:Y:S01]  /*28ea0*/  LOP3.LUT P1, RZ, R9, 0xff, RZ, 0xc0, !PT ;  /* 0x000000ff09ff7812 */ /* 0x000fe2000782c0ff */
[C---:B------:R-:W-:Y:S01]  /*28eb0*/  IMAD.IADD R4, R0.reuse, 0x1, R7 ;  /* 0x0000000100047824 */ /* 0x040fe200078e0207 */
[----:B------:R-:W-:Y:S01]  /*28ec0*/  ULDC.64 UR6, c[0x0][0x650] ;  /* 0x0001940000067ab9 */ /* 0x000fe20000000a00 */
[----:B------:R-:W3:Y:S01]  /*28ed0*/  LDL.LU R15, [R1+0x454] ;  /* 0x00045400010f7983 */ /* 0x000ee20000300800 */
[----:B------:R-:W-:Y:S01]  /*28ee0*/  ISETP.GE.U32.AND P3, PT, R0, 0x5, PT ;  /* 0x000000050000780c */ /* 0x000fe20003f66070 */
[----:B------:R-:W-:Y:S01]  /*28ef0*/  BSSY B1, `(.L_x_561) ;  /* 0x000006d000017945 */ /* 0x000fe20003800000 */
[----:B------:R-:W-:Y:S01]  /*28f00*/  IMAD.MOV.U32 R10, RZ, RZ, -0x1 ;  /* 0xffffffffff0a7424 */ /* 0x000fe200078e00ff */
[----:B------:R-:W-:-:S06]  /*28f10*/  PRMT R9, RZ, 0x7610, R9 ;  /* 0x00007610ff097816 */ /* 0x000fcc0000000009 */
[----:B------:R-:W0:Y:S01]  /*28f20*/  @P1 S2R R3, SR_CgaCtaId ;  /* 0x0000000000031919 */ /* 0x000e220000008800 */
[----:B------:R-:W-:-:S04]  /*28f30*/  @P1 MOV R2, 0x400 ;  /* 0x0000040000021802 */ /* 0x000fc80000000f00 */
[----:B0-----:R-:W-:-:S04]  /*28f40*/  @P1 LEA R2, R3, R2, 0x18 ;  /* 0x0000000203021211 */ /* 0x001fc800078ec0ff */
[----:B------:R0:W-:Y:S01]  /*28f50*/  @P1 SYNCS.ARRIVE.TRANS64.A1T0 RZ, [R2+URZ+0x68], RZ ;  /* 0x000068ff02ff19a7 */ /* 0x0001e2000810003f */
[----:B------:R-:W-:-:S04]  /*28f60*/  ISETP.GT.U32.AND P1, PT, R4, 0x4, PT ;  /* 0x000000040400780c */ /* 0x000fc80003f24070 */
[----:B------:R-:W-:Y:S01]  /*28f70*/  ISETP.LT.U32.AND P1, PT, R0, 0x5, P1 ;  /* 0x000000050000780c */ /* 0x000fe20000f21070 */
[----:B0-----:R-:W-:-:S05]  /*28f80*/  IMAD.WIDE.U32 R2, R4, -0x33333333, RZ ;  /* 0xcccccccd04027825 */ /* 0x001fca00078e00ff */
[----:B------:R-:W-:Y:S02]  /*28f90*/  SHF.R.U32.HI R5, RZ, 0x2, R3 ;  /* 0x00000002ff057819 */ /* 0x000fe40000011603 */
[----:B------:R-:W-:Y:S02]  /*28fa0*/  SEL R3, RZ, 0x1, !P1 ;  /* 0x00000001ff037807 */ /* 0x000fe40004800000 */
[----:B------:R-:W-:Y:S01]  /*28fb0*/  PRMT R2, RZ, 0x7610, R2 ;  /* 0x00007610ff027816 */ /* 0x000fe20000000002 */
[----:B------:R-:W-:Y:S01]  /*28fc0*/  IMAD R7, R5, -0x5, R4 ;  /* 0xfffffffb05077824 */ /* 0x000fe200078e0204 */
[----:B------:R-:W-:Y:S01]  /*28fd0*/  LOP3.LUT R6, R6, R3, RZ, 0x3c, !PT ;  /* 0x0000000306067212 */ /* 0x000fe200078e3cff */
[----:B------:R-:W-:-:S03]  /*28fe0*/  IMAD.MOV.U32 R4, RZ, RZ, -0x1 ;  /* 0xffffffffff047424 */ /* 0x000fc600078e00ff */
[----:B------:R-:W-:Y:S01]  /*28ff0*/  @P3 LOP3.LUT R6, R6, 0x1, R5, 0x78, !PT ;  /* 0x0000000106063812 */ /* 0x000fe200078e7805 */
[----:B------:R-:W-:Y:S01]  /*29000*/  IMAD.MOV.U32 R5, RZ, RZ, -0x1 ;  /* 0xffffffffff057424 */ /* 0x000fe200078e00ff */
[----:B---3--:R-:W-:-:S04]  /*29010*/  IADD3 R15, P1, R15, UR20, RZ ;  /* 0x000000140f0f7c10 */ /* 0x008fc8000ff3e0ff */
[----:B--2---:R-:W-:Y:S01]  /*29020*/  IADD3.X R16, R16, UR16, RZ, P1, !PT ;  /* 0x0000001010107c10 */ /* 0x004fe20008ffe4ff */
[----:B------:R0:W-:Y:S01]  /*29030*/  STL [R1+0x454], R15 ;  /* 0x0004540f01007387 */ /* 0x0001e20000100800 */
[----:B------:R-:W-:-:S03]  /*29040*/  ISETP.GE.U32.AND P1, PT, R15, UR6, PT ;  /* 0x000000060f007c0c */ /* 0x000fc6000bf26070 */
[----:B------:R0:W-:Y:S01]  /*29050*/  STL [R1+0x450], R16 ;  /* 0x0004501001007387 */ /* 0x0001e20000100800 */
[----:B------:R-:W-:-:S13]  /*29060*/  ISETP.GE.U32.AND.EX P1, PT, R16, UR7, PT, P1 ;  /* 0x0000000710007c0c */ /* 0x000fda000bf26110 */
[----:B0-----:R-:W-:Y:S05]  /*29070*/  @P1 BRA `(.L_x_562) ;  /* 0x0000000400501947 */ /* 0x001fea0003800000 */
[----:B------:R-:W0:Y:S01]  /*29080*/  S2R R8, SR_CTAID.X ;  /* 0x0000000000087919 */ /* 0x000e220000002500 */
[----:B------:R-:W-:Y:S01]  /*29090*/  ULDC UR5, c[0x0][0x150] ;  /* 0x0000540000057ab9 */ /* 0x000fe20000000800 */
[----:B------:R-:W1:Y:S01]  /*290a0*/  LDC R3, c[0x0][0x144] ;  /* 0x00005100ff037b82 */ /* 0x000e620000000800 */
[----:B------:R-:W-:Y:S01]  /*290b0*/  ULDC.64 UR6, c[0x0][0x628] ;  /* 0x00018a0000067ab9 */ /* 0x000fe20000000a00 */
[----:B------:R-:W2:Y:S01]  /*290c0*/  S2R R5, SR_CTAID.Y ;  /* 0x0000000000057919 */ /* 0x000ea20000002600 */
[----:B------:R-:W-:Y:S01]  /*290d0*/  ISETP.NE.U32.AND P1, PT, RZ, UR6, PT ;  /* 0x00000006ff007c0c */ /* 0x000fe2000bf25070 */
[----:B------:R-:W-:-:S03]  /*290e0*/  ULDC UR8, c[0x0][0x630] ;  /* 0x00018c0000087ab9 */ /* 0x000fc60000000800 */
[----:B------:R-:W-:Y:S01]  /*290f0*/  ISETP.NE.AND.EX P1, PT, RZ, UR7, PT, P1 ;  /* 0x00000007ff007c0c */ /* 0x000fe2000bf25310 */
[----:B------:R-:W3:Y:S01]  /*29100*/  LDC R12, c[0x0][0x148] ;  /* 0x00005200ff0c7b82 */ /* 0x000ee20000000800 */
[----:B0-----:R-:W-:Y:S02]  /*29110*/  I2FP.F32.U32 R2, R8 ;  /* 0x0000000800027245 */ /* 0x001fe40000201000 */
[----:B--2---:R-:W-:-:S03]  /*29120*/  I2FP.F32.U32 R4, R5 ;  /* 0x0000000500047245 */ /* 0x004fc60000201000 */
[----:B------:R-:W-:Y:S01]  /*29130*/  FMUL R2, R2, UR5 ;  /* 0x0000000502027c20 */ /* 0x000fe20008400000 */
[----:B------:R-:W-:Y:S02]  /*29140*/  ULDC UR5, c[0x0][0x154] ;  /* 0x0000550000057ab9 */ /* 0x000fe40000000800 */
[----:B------:R-:W-:-:S03]  /*29150*/  FMUL R10, R4, UR5 ;  /* 0x00000005040a7c20 */ /* 0x000fc60008400000 */
[----:B------:R-:W0:Y:S08]  /*29160*/  F2I.U32.TRUNC.NTZ R2, R2 ;  /* 0x0000000200027305 */ /* 0x000e30000020f000 */
[----:B------:R-:W2:Y:S01]  /*29170*/  F2I.U32.TRUNC.NTZ R10, R10 ;  /* 0x0000000a000a7305 */ /* 0x000ea2000020f000 */
[----:B0-----:R-:W-:Y:S02]  /*29180*/  IMAD.MOV R4, RZ, RZ, -R2 ;  /* 0x000000ffff047224 */ /* 0x001fe400078e0a02 */
[----:B------:R-:W-:-:S02]  /*29190*/  IMAD.MOV.U32 R2, RZ, RZ, R15 ;  /* 0x000000ffff027224 */ /* 0x000fc400078e000f */
[----:B-1----:R-:W-:Y:S02]  /*291a0*/  IMAD R8, R3, R4, R8 ;  /* 0x0000000403087224 */ /* 0x002fe400078e0208 */
[----:B--2---:R-:W-:-:S04]  /*291b0*/  IMAD.MOV R3, RZ, RZ, -R10 ;  /* 0x000000ffff037224 */ /* 0x004fc800078e0a0a */
[----:B---3--:R-:W-:Y:S02]  /*291c0*/  @P4 IMAD R8, R12, R3, R5 ;  /* 0x000000030c084224 */ /* 0x008fe400078e0205 */
[----:B------:R-:W-:Y:S01]  /*291d0*/  IMAD.MOV.U32 R3, RZ, RZ, R16 ;  /* 0x000000ffff037224 */ /* 0x000fe200078e0010 */
[----:B------:R-:W-:Y:S06]  /*291e0*/  @!P1 BRA `(.L_x_563) ;  /* 0x0000000000289947 */ /* 0x000fec0003800000 */
[----:B------:R-:W-:Y:S02]  /*291f0*/  ULDC UR5, c[0x0][0x634] ;  /* 0x00018d0000057ab9 */ /* 0x000fe40000000800 */
[----:B------:R-:W-:-:S05]  /*29200*/  IADD3 R3, P1, R15, UR5, RZ ;  /* 0x000000050f037c10 */ /* 0x000fca000ff3e0ff */
[----:B------:R-:W-:-:S04]  /*29210*/  IMAD.X R11, RZ, RZ, R16, P1 ;  /* 0x000000ffff0b7224 */ /* 0x000fc800008e0610 */
[----:B------:R-:W-:-:S04]  /*29220*/  IMAD.WIDE.U32 R4, R11, UR6, RZ ;  /* 0x000000060b047c25 */ /* 0x000fc8000f8e00ff */
[----:B------:R-:W-:-:S04]  /*29230*/  IMAD.WIDE.U32 R4, P1, R3, UR7, R4 ;  /* 0x0000000703047c25 */ /* 0x000fc8000f820004 */
[----:B------:R-:W-:-:S04]  /*29240*/  IMAD.WIDE.U32 R2, R3, UR6, RZ ;  /* 0x0000000603027c25 */ /* 0x000fc8000f8e00ff */
[----:B------:R-:W-:Y:S01]  /*29250*/  IMAD.MOV.U32 R2, RZ, RZ, R5 ;  /* 0x000000ffff027224 */ /* 0x000fe200078e0005 */
[----:B------:R-:W-:Y:S01]  /*29260*/  IADD3 RZ, P3, R3, R4, RZ ;  /* 0x0000000403ff7210 */ /* 0x000fe20007f7e0ff */
[----:B------:R-:W-:-:S04]  /*29270*/  IMAD.X R3, RZ, RZ, RZ, P1 ;  /* 0x000000ffff037224 */ /* 0x000fc800008e06ff */
[----:B------:R-:W-:-:S08]  /*29280*/  IMAD.WIDE.U32.X R2, R11, UR7, R2, P3 ;  /* 0x000000070b027c25 */ /* 0x000fd000098e0402 */
.L_x_563:
[--C-:B------:R-:W-:Y:S01]  /*29290*/  SHF.R.U64 R10, R2, UR8, R3.reuse ;  /* 0x00000008020a7c19 */ /* 0x100fe20008001203 */
[----:B------:R-:W-:Y:S01]  /*292a0*/  ULDC.64 UR6, c[0x0][0x620] ;  /* 0x0001880000067ab9 */ /* 0x000fe20000000a00 */
[----:B------:R-:W-:Y:S01]  /*292b0*/  SHF.R.U32.HI R2, RZ, UR8, R3 ;  /* 0x00000008ff027c19 */ /* 0x000fe20008011603 */
[----:B------:R-:W-:Y:S01]  /*292c0*/  IMAD.MOV.U32 R3, RZ, RZ, R16 ;  /* 0x000000ffff037224 */ /* 0x000fe200078e0010 */
[----:B------:R-:W-:Y:S01]  /*292d0*/  IADD3 R11, P1, RZ, -R10, RZ ;  /* 0x8000000aff0b7210 */ /* 0x000fe20007f3e0ff */
[----:B------:R-:W-:-:S04]  /*292e0*/  ULDC UR5, c[0x0][0x618] ;  /* 0x0001860000057ab9 */ /* 0x000fc80000000800 */
[----:B------:R-:W-:-:S04]  /*292f0*/  IMAD.X R2, RZ, RZ, ~R2, P1 ;  /* 0x000000ffff027224 */ /* 0x000fc800008e0e02 */
[----:B------:R-:W-:-:S04]  /*29300*/  IMAD R2, R2, UR6, RZ ;  /* 0x0000000602027c24 */ /* 0x000fc8000f8e02ff */
[----:B------:R-:W-:Y:S02]  /*29310*/  IMAD R5, R11, UR7, R2 ;  /* 0x000000070b057c24 */ /* 0x000fe4000f8e0202 */
[----:B------:R-:W-:-:S04]  /*29320*/  IMAD.MOV.U32 R2, RZ, RZ, R15 ;  /* 0x000000ffff027224 */ /* 0x000fc800078e000f */
[----:B------:R-:W-:Y:S01]  /*29330*/  IMAD.WIDE.U32 R2, R11, UR6, R2 ;  /* 0x000000060b027c25 */ /* 0x000fe2000f8e0002 */
[----:B------:R-:W-:Y:S02]  /*29340*/  ULDC.64 UR6, c[0x0][0x640] ;  /* 0x0001900000067ab9 */ /* 0x000fe40000000a00 */
[----:B------:R-:W-:Y:S01]  /*29350*/  ISETP.NE.U32.AND P1, PT, RZ, UR6, PT ;  /* 0x00000006ff007c0c */ /* 0x000fe2000bf25070 */
[----:B------:R-:W-:-:S03]  /*29360*/  IMAD.IADD R3, R3, 0x1, R5 ;  /* 0x0000000103037824 */ /* 0x000fc600078e0205 */
[----:B------:R-:W-:Y:S02]  /*29370*/  ISETP.NE.AND.EX P1, PT, RZ, UR7, PT, P1 ;  /* 0x00000007ff007c0c */ /* 0x000fe4000bf25310 */
[--C-:B------:R-:W-:Y:S02]  /*29380*/  SHF.R.U64 R11, R2, UR5, R3.reuse ;  /* 0x00000005020b7c19 */ /* 0x100fe40008001203 */
[----:B------:R-:W-:Y:S01]  /*29390*/  SHF.R.U32.HI R2, RZ, UR5, R3 ;  /* 0x00000005ff027c19 */ /* 0x000fe20008011603 */
[----:B------:R-:W-:-:S03]  /*293a0*/  ULDC UR5, c[0x0][0x608] ;  /* 0x0001820000057ab9 */ /* 0x000fc60000000800 */
[--C-:B------:R-:W-:Y:S02]  /*293b0*/  SHF.R.U64 R12, R11, UR5, R2.reuse ;  /* 0x000000050b0c7c19 */ /* 0x100fe40008001202 */
[----:B------:R-:W-:Y:S01]  /*293c0*/  SHF.R.U32.HI R3, RZ, UR5, R2 ;  /* 0x00000005ff037c19 */ /* 0x000fe20008011602 */
[----:B------:R-:W-:-:S03]  /*293d0*/  ULDC UR5, c[0x0][0x658] ;  /* 0x0001960000057ab9 */ /* 0x000fc60000000800 */
[--C-:B------:R-:W-:Y:S02]  /*293e0*/  SHF.R.U64 R13, R12, UR5, R3.reuse ;  /* 0x000000050c0d7c19 */ /* 0x100fe40008001203 */
[----:B------:R-:W-:-:S03]  /*293f0*/  SHF.R.U32.HI R15, RZ, UR5, R3 ;  /* 0x00000005ff0f7c19 */ /* 0x000fc60008011603 */
[----:B------:R-:W-:Y:S02]  /*29400*/  IMAD.MOV.U32 R2, RZ, RZ, R13 ;  /* 0x000000ffff027224 */ /* 0x000fe400078e000d */
        /* <DEDUP_REMOVED lines=12> */
.L_x_564:
[----:B------:R-:W-:Y:S01]  /*294d0*/  ULDC UR5, c[0x0][0x648] ;  /* 0x0001920000057ab9 */ /* 0x000fe20000000800 */
[----:B------:R-:W-:Y:S02]  /*294e0*/  LOP3.LUT R12, R12, UR17, RZ, 0xc0, !PT ;  /* 0x000000110c0c7c12 */ /* 0x000fe4000f8ec0ff */
[----:B------:R-:W-:Y:S01]  /*294f0*/  SHF.R.U64 R3, R2, UR5, R3 ;  /* 0x0000000502037c19 */ /* 0x000fe20008001203 */
[----:B------:R-:W-:-:S04]  /*29500*/  ULDC UR5, c[0x0][0x638] ;  /* 0x00018e0000057ab9 */ /* 0x000fc80000000800 */
[----:B------:R-:W-:Y:S02]  /*29510*/  IMAD.MOV R2, RZ, RZ, -R3 ;  /* 0x000000ffff027224 */ /* 0x000fe400078e0a03 */
[----:B------:R-:W-:Y:S02]  /*29520*/  IMAD R5, R3, UR18, R12 ;  /* 0x0000001203057c24 */ /* 0x000fe4000f8e020c */
[----:B------:R-:W-:Y:S01]  /*29530*/  IMAD R13, R2, UR5, R13 ;  /* 0x00000005020d7c24 */ /* 0x000fe2000f8e020d */
[----:B------:R-:W-:Y:S01]  /*29540*/  ULDC UR5, c[0x0][0x610] ;  /* 0x0001840000057ab9 */ /* 0x000fe20000000800 */
[----:B------:R-:W-:Y:S01]  /*29550*/  LOP3.LUT R2, R11, UR4, RZ, 0xc0, !PT ;  /* 0x000000040b027c12 */ /* 0x000fe2000f8ec0ff */
[----:B------:R-:W-:Y:S01]  /*29560*/  IMAD R8, R5, UR5, R8 ;  /* 0x0000000505087c24 */ /* 0x000fe2000f8e0208 */
[----:B------:R-:W-:-:S03]  /*29570*/  ULDC UR5, c[0x0][0x600] ;  /* 0x0001800000057ab9 */ /* 0x000fc60000000800 */
[----:B------:R-:W-:Y:S02]  /*29580*/  IMAD R13, R13, UR5, R2 ;  /* 0x000000050d0d7c24 */ /* 0x000fe4000f8e0202 */
[----:B------:R-:W-:-:S03]  /*29590*/  IMAD.MOV.U32 R2, RZ, RZ, 0x1 ;  /* 0x00000001ff027424 */ /* 0x000fc600078e00ff */
[----:B------:R-:W-:Y:S02]  /*295a0*/  SEL R4, R13, R8, !P4 ;  /* 0x000000080d047207 */ /* 0x000fe40006000000 */
[----:B------:R-:W-:-:S07]  /*295b0*/  SEL R5, R8, R13, !P4 ;  /* 0x0000000d08057207 */ /* 0x000fce0006000000 */
.L_x_562:
[----:B------:R-:W-:Y:S05]  /*295c0*/  BSYNC B1 ;  /* 0x0000000000017941 */ /* 0x000fea0003800000 */
.L_x_561:
[----:B------:R-:W-:-:S13]  /*295d0*/  LOP3.LUT P1, RZ, R2, 0xff, RZ, 0xc0, !PT ;  /* 0x000000ff02ff7812 */ /* 0x000fda000782c0ff */
[----:B------:R-:W-:Y:S05]  /*295e0*/  @P1 BRA `(.L_x_565) ;  /* 0xfffffff400401947 */ /* 0x000fea000383ffff */
[----:B------:R-:W-:Y:S05]  /*295f0*/  BSYNC B0 ;  /* 0x0000000000007941 */ /* 0x000fea0003800000 */
.L_x_553:
[----:B------:R-:W-:-:S03]  /*29600*/  UMOV UR5, 0xffffffff ;  /* 0xffffffff00057882 */ /* 0x000fc60000000000 */
[----:B------:R-:W-:Y:S05]  /*29610*/  BRA.DIV UR5, `(.L_x_566) ;  /* 0x00000006054c7947 */ /* 0x000fea000b800000 */
[----:B------:R-:W-:-:S13]  /*29620*/  ELECT P0, URZ, PT ;  /* 0x00000000003f782f */ /* 0x000fda0003800000 */
.L_x_581:
[----:B------:R-:W-:Y:S04]  /*29630*/  BSSY B0, `(.L_x_567) ;  /* 0x0000035000007945 */ /* 0x000fe80003800000 */
[----:B------:R-:W-:Y:S05]  /*29640*/  @!P0 BRA `(.L_x_568) ;  /* 0x0000000000cc8947 */ /* 0x000fea0003800000 */
[----:B------:R-:W-:-:S04]  /*29650*/  ULOP3.LUT UR5, UR13, 0x2, URZ, 0xfc, !UPT ;  /* 0x000000020d057892 */ /* 0x000fc8000f8efc3f */
[----:B------:R-:W-:-:S06]  /*29660*/  UISETP.NE.AND UP0, UPT, UR5, 0x3, UPT ;  /* 0x000000030500788c */ /* 0x000fcc000bf05270 */
[----:B------:R-:W-:-:S13]  /*29670*/  PLOP3.LUT P0, PT, PT, PT, UP0, 0x80, 0x0 ;  /* 0x000000000000781c */ /* 0x000fda0003f0f008 */
[----:B------:R-:W-:Y:S05]  /*29680*/  @!P0 BRA `(.L_x_569) ;  /* 0x0000000000048947 */ /* 0x000fea0003800000 */
[----:B------:R-:W-:Y:S01]  /*29690*/  BPT.TRAP 0x1 ;  /* 0x000000040000795c */ /* 0x000fe20000300000 */
.L_x_569:
[----:B------:R-:W0:Y:S01]  /*296a0*/  S2R R3, SR_CgaCtaId ;  /* 0x0000000000037919 */ /* 0x000e220000008800 */
[----:B------:R-:W-:Y:S02]  /*296b0*/  MOV R0, 0x400 ;  /* 0x0000040000007802 */ /* 0x000fe40000000f00 */
[----:B------:R-:W-:Y:S02]  /*296c0*/  SHF.L.U32 R2, R6, 0x1f, RZ ;  /* 0x0000001f06027819 */ /* 0x000fe400000006ff */
[----:B0-----:R-:W-:-:S05]  /*296d0*/  LEA R0, R3, R0, 0x18 ;  /* 0x0000000003007211 */ /* 0x001fca00078ec0ff */
[----:B------:R-:W-:-:S04]  /*296e0*/  VIADD R0, R0, 0x28 ;  /* 0x0000002800007836 */ /* 0x000fc80000000000 */
[----:B------:R-:W-:-:S04]  /*296f0*/  IMAD R3, R7, 0x8, R0 ;  /* 0x0000000807037824 */ /* 0x000fc800078e0200 */
[----:B------:R-:W0:Y:S02]  /*29700*/  SYNCS.PHASECHK.TRANS64.TRYWAIT P0, [R3+URZ], R2 ;  /* 0x00000002030075a7 */ /* 0x000e24000800017f */
[----:B0-----:R-:W-:Y:S05]  /*29710*/  @!P0 BRA `(.L_x_570) ;  /* 0x0000000400308947 */ /* 0x001fea0003800000 */
.L_x_582:
[----:B------:R-:W-:-:S05]  /*29720*/  VIADD R7, R7, 0x1 ;  /* 0x0000000107077836 */ /* 0x000fca0000000000 */
[----:B------:R-:W-:-:S04]  /*29730*/  ISETP.NE.AND P0, PT, R7, 0x5, PT ;  /* 0x000000050700780c */ /* 0x000fc80003f05270 */
[----:B0-----:R-:W-:Y:S02]  /*29740*/  SEL R3, RZ, 0x1, P0 ;  /* 0x00000001ff037807 */ /* 0x001fe40000000000 */
[----:B------:R-:W-:Y:S02]  /*29750*/  SEL R7, R7, RZ, P0 ;  /* 0x000000ff07077207 */ /* 0x000fe40000000000 */
[----:B------:R-:W-:-:S03]  /*29760*/  LOP3.LUT R6, R6, R3, RZ, 0x3c, !PT ;  /* 0x0000000306067212 */ /* 0x000fc600078e3cff */
[----:B------:R-:W-:Y:S01]  /*29770*/  IMAD R3, R7, 0x8, R0 ;  /* 0x0000000807037824 */ /* 0x000fe200078e0200 */
[----:B------:R-:W-:-:S04]  /*29780*/  SHF.L.U32 R2, R6, 0x1f, RZ ;  /* 0x0000001f06027819 */ /* 0x000fc800000006ff */
[----:B------:R-:W0:Y:S02]  /*29790*/  SYNCS.PHASECHK.TRANS64.TRYWAIT P0, [R3+URZ], R2 ;  /* 0x00000002030075a7 */ /* 0x000e24000800017f */
[----:B0-----:R-:W-:Y:S05]  /*297a0*/  @!P0 BRA `(.L_x_571) ;  /* 0x0000000400208947 */ /* 0x001fea0003800000 */
.L_x_583:
[----:B0-----:R-:W-:-:S05]  /*297b0*/  VIADD R2, R7, 0x1 ;  /* 0x0000000107027836 */ /* 0x001fca0000000000 */
[----:B------:R-:W-:-:S04]  /*297c0*/  ISETP.NE.AND P0, PT, R2, 0x5, PT ;  /* 0x000000050200780c */ /* 0x000fc80003f05270 */
[----:B------:R-:W-:Y:S02]  /*297d0*/  SEL R3, RZ, 0x1, P0 ;  /* 0x00000001ff037807 */ /* 0x000fe40000000000 */
[----:B------:R-:W-:Y:S02]  /*297e0*/  SEL R5, R2, RZ, P0 ;  /* 0x000000ff02057207 */ /* 0x000fe40000000000 */
[----:B------:R-:W-:-:S03]  /*297f0*/  LOP3.LUT R6, R6, R3, RZ, 0x3c, !PT ;  /* 0x0000000306067212 */ /* 0x000fc600078e3cff */
[----:B------:R-:W-:Y:S01]  /*29800*/  IMAD R3, R5, 0x8, R0 ;  /* 0x0000000805037824 */ /* 0x000fe200078e0200 */
[----:B------:R-:W-:-:S04]  /*29810*/  SHF.L.U32 R2, R6, 0x1f, RZ ;  /* 0x0000001f06027819 */ /* 0x000fc800000006ff */
[----:B------:R-:W0:Y:S02]  /*29820*/  SYNCS.PHASECHK.TRANS64.TRYWAIT P0, [R3+URZ], R2 ;  /* 0x00000002030075a7 */ /* 0x000e24000800017f */
[----:B0-----:R-:W-:Y:S05]  /*29830*/  @!P0 BRA `(.L_x_572) ;  /* 0x0000000400108947 */ /* 0x001fea0003800000 */
.L_x_584:
        /* <DEDUP_REMOVED lines=9> */
.L_x_585:
[----:B0-----:R-:W-:-:S05]  /*298d0*/  VIADD R2, R5, 0x1 ;  /* 0x0000000105027836 */ /* 0x001fca0000000000 */
[----:B------:R-:W-:-:S04]  /*298e0*/  ISETP.NE.AND P0, PT, R2, 0x5, PT ;  /* 0x000000050200780c */ /* 0x000fc80003f05270 */
[----:B------:R-:W-:Y:S02]  /*298f0*/  SEL R4, RZ, 0x1, P0 ;  /* 0x00000001ff047807 */ /* 0x000fe40000000000 */
[----:B------:R-:W-:Y:S02]  /*29900*/  SEL R3, R2, RZ, P0 ;  /* 0x000000ff02037207 */ /* 0x000fe40000000000 */
[----:B------:R-:W-:-:S03]  /*29910*/  LOP3.LUT R4, R7, R4, RZ, 0x3c, !PT ;  /* 0x0000000407047212 */ /* 0x000fc600078e3cff */
[----:B------:R-:W-:Y:S01]  /*29920*/  IMAD R3, R3, 0x8, R0 ;  /* 0x0000000803037824 */ /* 0x000fe200078e0200 */
[----:B------:R-:W-:-:S07]  /*29930*/  SHF.L.U32 R0, R4, 0x1f, RZ ;  /* 0x0000001f04007819 */ /* 0x000fce00000006ff */
.L_x_574:
[----:B0-----:R0:W1:Y:S02]  /*29940*/  SYNCS.PHASECHK.TRANS64.TRYWAIT P0, [R3+URZ], R0 ;  /* 0x00000000030075a7 */ /* 0x001064000800017f */
[----:B-1----:R-:W-:Y:S05]  /*29950*/  @!P0 NANOSLEEP.SYNCS 0x989680 ;  /* 0x009896800000895d */ /* 0x002fea0003900000 */
[----:B------:R-:W1:Y:S02]  /*29960*/  @!P0 SYNCS.PHASECHK.TRANS64 P0, [R3+URZ], R0 ;  /* 0x00000000030085a7 */ /* 0x000e64000800007f */
[----:B-1----:R-:W-:Y:S05]  /*29970*/  @!P0 BRA `(.L_x_574) ;  /* 0xfffffffc00f08947 */ /* 0x002fea000383ffff */
.L_x_568:
[----:B------:R-:W-:Y:S05]  /*29980*/  BSYNC B0 ;  /* 0x0000000000007941 */ /* 0x000fea0003800000 */
.L_x_567:
[----:B------:R-:W-:Y:S05]  /*29990*/  EXIT ;  /* 0x000000000000794d */ /* 0x000fea0003800000 */
.L_x_17:
[----:B-1----:R-:W-:-:S04]  /*299a0*/  IMAD.U32 R3, RZ, RZ, UR6 ;  /* 0x00000006ff037e24 */ /* 0x002fc8000f8e00ff */
[----:B------:R1:W3:Y:S03]  /*299b0*/  SYNCS.PHASECHK.TRANS64.TRYWAIT P0, [R3+URZ], R0 ;  /* 0x00000000030075a7 */ /* 0x0002e6000800017f */
[----:B---3--:R-:W-:Y:S05]  /*299c0*/  @!P0 NANOSLEEP.SYNCS 0x989680 ;  /* 0x009896800000895d */ /* 0x008fea0003900000 */
[----:B------:R-:W3:Y:S02]  /*299d0*/  @!P0 SYNCS.PHASECHK.TRANS64 P0, [R3+URZ], R0 ;  /* 0x00000000030085a7 */ /* 0x000ee4000800007f */
[----:B---3--:R-:W-:Y:S05]  /*299e0*/  @!P0 BRA `(.L_x_17) ;  /* 0xfffffffc00ec8947 */ /* 0x008fea000383ffff */
[----:B------:R-:W-:Y:S05]  /*299f0*/  BRA `(.L_x_16) ;  /* 0xfffffd90004c7947 */ /* 0x000fea000383ffff */
.L_x_23:
[----:B-----5:R1:W-:Y:S02]  /*29a00*/  STL [R1+0x468], R2 ;  /* 0x0004680201007387 */ /* 0x0203e40000100800 */
[----:B-1----:R-:W-:-:S04]  /*29a10*/  IMAD.U32 R2, RZ, RZ, UR16 ;  /* 0x00000010ff027e24 */ /* 0x002fc8000f8e00ff */
[----:B------:R1:W3:Y:S03]  /*29a20*/  SYNCS.PHASECHK.TRANS64.TRYWAIT P0, [R2+URZ], R0 ;  /* 0x00000000020075a7 */ /* 0x0002e6000800017f */
[----:B---3--:R-:W-:Y:S05]  /*29a30*/  @!P0 NANOSLEEP.SYNCS 0x989680 ;  /* 0x009896800000895d */ /* 0x008fea0003900000 */
[----:B------:R1:W3:Y:S02]  /*29a40*/  @!P0 SYNCS.PHASECHK.TRANS64 P0, [R2+URZ], R0 ;  /* 0x00000000020085a7 */ /* 0x0002e4000800007f */
[----:B-1----:R1:W5:Y:S02]  /*29a50*/  LDL.LU R2, [R1+0x468] ;  /* 0x0004680001027983 */ /* 0x0023640000300800 */
[----:B-1-3--:R-:W-:Y:S05]  /*29a60*/  @!P0 BRA `(.L_x_23) ;  /* 0xfffffffc00e48947 */ /* 0x00afea000383ffff */
[----:B------:R-:W-:Y:S05]  /*29a70*/  BRA `(.L_x_22) ;  /* 0xfffffdf400007947 */ /* 0x000fea000383ffff */
.L_x_554:
[----:B------:R-:W-:Y:S01]  /*29a80*/  BSSY B1, `(.L_x_575) ;  /* 0x0000006000017945 */ /* 0x000fe20003800000 */
[----:B------:R-:W-:-:S07]  /*29a90*/  IMAD.MOV.U32 R2, RZ, RZ, -0x1 ;  /* 0xffffffffff027424 */ /* 0x000fce00078e00ff */
[----:B------:R-:W-:Y:S05]  /*29aa0*/  WARPSYNC.COLLECTIVE R2, `(.L_x_576) ;  /* 0x00000000020c7348 */ /* 0x000fea0003c00000 */
[----:B------:R-:W-:Y:S02]  /*29ab0*/  ELECT P1, UR62, PT ;  /* 0x00000000003e782f */ /* 0x000fe40003820000 */
[----:B------:R-:W-:Y:S01]  /*29ac0*/  MOV R2, UR62 ;  /* 0x0000003e00027c02 */ /* 0x000fe20008000f00 */
[----:B------:R-:W-:Y:S10]  /*29ad0*/  ENDCOLLECTIVE ;  /* 0x000000000000791b */ /* 0x000ff40003800000 */
.L_x_576:
[----:B------:R-:W-:Y:S05]  /*29ae0*/  BSYNC B1 ;  /* 0x0000000000017941 */ /* 0x000fea0003800000 */
.L_x_575:
[----:B------:R-:W-:Y:S05]  /*29af0*/  BRA `(.L_x_577) ;  /* 0xfffffff000087947 */ /* 0x000fea000383ffff */
.L_x_557:
[----:B-1----:R1:W2:Y:S02]  /*29b00*/  SYNCS.PHASECHK.TRANS64.TRYWAIT P1, [R16+URZ+0x28], R11 ;  /* 0x0000280b100075a7 */ /* 0x0022a4000802017f */
[----:B--2---:R-:W-:Y:S05]  /*29b10*/  @!P1 NANOSLEEP.SYNCS 0x989680 ;  /* 0x009896800000995d */ /* 0x004fea0003900000 */
[----:B------:R-:W2:Y:S02]  /*29b20*/  @!P1 SYNCS.PHASECHK.TRANS64 P1, [R16+URZ+0x28], R11 ;  /* 0x0000280b100095a7 */ /* 0x000ea4000802007f */
[----:B--2---:R-:W-:Y:S05]  /*29b30*/  @!P1 BRA `(.L_x_557) ;  /* 0xfffffffc00f09947 */ /* 0x004fea000383ffff */
[----:B------:R-:W-:Y:S05]  /*29b40*/  BRA `(.L_x_578) ;  /* 0xfffffff0003c7947 */ /* 0x000fea000383ffff */
.L_x_566:
[----:B------:R-:W-:Y:S01]  /*29b50*/  BSSY B0, `(.L_x_579) ;  /* 0x0000006000007945 */ /* 0x000fe20003800000 */
[----:B------:R-:W-:-:S07]  /*29b60*/  IMAD.MOV.U32 R2, RZ, RZ, -0x1 ;  /* 0xffffffffff027424 */ /* 0x000fce00078e00ff */
[----:B------:R-:W-:Y:S05]  /*29b70*/  WARPSYNC.COLLECTIVE R2, `(.L_x_580) ;  /* 0x00000000020c7348 */ /* 0x000fea0003c00000 */
[----:B------:R-:W-:Y:S02]  /*29b80*/  ELECT P1, UR62, PT ;  /* 0x00000000003e782f */ /* 0x000fe40003820000 */
[----:B------:R-:W-:Y:S01]  /*29b90*/  MOV R2, UR62 ;  /* 0x0000003e00027c02 */ /* 0x000fe20008000f00 */
[----:B------:R-:W-:Y:S10]  /*29ba0*/  ENDCOLLECTIVE ;  /* 0x000000000000791b */ /* 0x000ff40003800000 */
.L_x_580:
[----:B------:R-:W-:Y:S05]  /*29bb0*/  BSYNC B0 ;  /* 0x0000000000007941 */ /* 0x000fea0003800000 */
.L_x_579:
[----:B------:R-:W-:Y:S01]  /*29bc0*/  PLOP3.LUT P0, PT, P1, PT, PT, 0x80, 0x0 ;  /* 0x000000000000781c */ /* 0x000fe20000f0f070 */
[----:B------:R-:W-:-:S12]  /*29bd0*/  BRA `(.L_x_581) ;  /* 0xfffffff800947947 */ /* 0x000fd8000383ffff */
.L_x_570:
[----:B0-----:R0:W1:Y:S02]  /*29be0*/  SYNCS.PHASECHK.TRANS64.TRYWAIT P0, [R3+URZ], R2 ;  /* 0x00000002030075a7 */ /* 0x001064000800017f */
[----:B-1----:R-:W-:Y:S05]  /*29bf0*/  @!P0 NANOSLEEP.SYNCS 0x989680 ;  /* 0x009896800000895d */ /* 0x002fea0003900000 */
[----:B------:R-:W1:Y:S02]  /*29c00*/  @!P0 SYNCS.PHASECHK.TRANS64 P0, [R3+URZ], R2 ;  /* 0x00000002030085a7 */ /* 0x000e64000800007f */
[----:B-1----:R-:W-:Y:S05]  /*29c10*/  @!P0 BRA `(.L_x_570) ;  /* 0xfffffffc00f08947 */ /* 0x002fea000383ffff */
[----:B------:R-:W-:Y:S05]  /*29c20*/  BRA `(.L_x_582) ;  /* 0xfffffff800bc7947 */ /* 0x000fea000383ffff */
.L_x_571:
[----:B0-----:R0:W1:Y:S02]  /*29c30*/  SYNCS.PHASECHK.TRANS64.TRYWAIT P0, [R3+URZ], R2 ;  /* 0x00000002030075a7 */ /* 0x001064000800017f */
[----:B-1----:R-:W-:Y:S05]  /*29c40*/  @!P0 NANOSLEEP.SYNCS 0x989680 ;  /* 0x009896800000895d */ /* 0x002fea0003900000 */
[----:B------:R-:W1:Y:S02]  /*29c50*/  @!P0 SYNCS.PHASECHK.TRANS64 P0, [R3+URZ], R2 ;  /* 0x00000002030085a7 */ /* 0x000e64000800007f */
[----:B-1----:R-:W-:Y:S05]  /*29c60*/  @!P0 BRA `(.L_x_571) ;  /* 0xfffffffc00f08947 */ /* 0x002fea000383ffff */
[----:B------:R-:W-:Y:S05]  /*29c70*/  BRA `(.L_x_583) ;  /* 0xfffffff800cc7947 */ /* 0x000fea000383ffff */
.L_x_572:
[----:B0-----:R0:W1:Y:S02]  /*29c80*/  SYNCS.PHASECHK.TRANS64.TRYWAIT P0, [R3+URZ], R2 ;  /* 0x00000002030075a7 */ /* 0x001064000800017f */
[----:B-1----:R-:W-:Y:S05]  /*29c90*/  @!P0 NANOSLEEP.SYNCS 0x989680 ;  /* 0x009896800000895d */ /* 0x002fea0003900000 */
[----:B------:R-:W1:Y:S02]  /*29ca0*/  @!P0 SYNCS.PHASECHK.TRANS64 P0, [R3+URZ], R2 ;  /* 0x00000002030085a7 */ /* 0x000e64000800007f */
[----:B-1----:R-:W-:Y:S05]  /*29cb0*/  @!P0 BRA `(.L_x_572) ;  /* 0xfffffffc00f08947 */ /* 0x002fea000383ffff */
[----:B------:R-:W-:Y:S05]  /*29cc0*/  BRA `(.L_x_584) ;  /* 0xfffffff800dc7947 */ /* 0x000fea000383ffff */
.L_x_573:
[----:B0-----:R0:W1:Y:S02]  /*29cd0*/  SYNCS.PHASECHK.TRANS64.TRYWAIT P0, [R3+URZ], R2 ;  /* 0x00000002030075a7 */ /* 0x001064000800017f */
[----:B-1----:R-:W-:Y:S05]  /*29ce0*/  @!P0 NANOSLEEP.SYNCS 0x989680 ;  /* 0x009896800000895d */ /* 0x002fea0003900000 */
[----:B------:R-:W1:Y:S02]  /*29cf0*/  @!P0 SYNCS.PHASECHK.TRANS64 P0, [R3+URZ], R2 ;  /* 0x00000002030085a7 */ /* 0x000e64000800007f */
[----:B-1----:R-:W-:Y:S05]  /*29d00*/  @!P0 BRA `(.L_x_573) ;  /* 0xfffffffc00f08947 */ /* 0x002fea000383ffff */
[----:B------:R-:W-:Y:S05]  /*29d10*/  BRA `(.L_x_585) ;  /* 0xfffffff800ec7947 */ /* 0x000fea000383ffff */
.L_x_586:
[----:B------:R-:W-:-:S00]  /*29d20*/  BRA `(.L_x_586) ;  /* 0xfffffffc00fc7947 */ /* 0x000fc0000383ffff */
[----:B------:R-:W-:-:S00]  /*29d30*/  NOP ;  /* 0x0000000000007918 */ /* 0x000fc00000000000 */
        /* <DEDUP_REMOVED lines=12> */
.L_x_587:


//--------------------- .nv.shared._ZN7cutlass13device_kernelINS_4gemm6kernel13GemmUniversalIN4cute5tupleIJiiiiEEENS1_10collective13CollectiveMmaINS1_37MainloopSm90TmaGmmaWarpSpecializedFP8ILi5ENS5_IJNS4_1CILi1EEESB_SB_EEENS1_35KernelTmaWarpSpecializedCooperativeEEENS5_IJNSA_ILi256EEESF_NSA_ILi128EEEEEENS_12float_e5m2_tENS5_IJlSB_lEEESI_SJ_NS4_8TiledMMAINS4_8MMA_AtomIJNS4_4SM904GMMA31MMA_64x256x32_F32E5M2E5M2_SS_TNILNSN_7ScaleInE1ELSP_1EEEEEENS4_6LayoutINS5_IJNSA_ILi2EEESB_SB_EEENS5_IJSB_NSA_ILi0EEESV_EEEEENS5_IJNS4_10UnderscoreESY_SY_EEEEENS4_13SM90_TMA_LOADENS4_14ComposedLayoutINS4_7SwizzleILi3ELi4ELi3EEENS4_18smem_ptr_flag_bitsILi8EEENSS_INS5_IJNSA_ILi8EEESG_EEENS5_IJSG_SB_EEEEEEEvNS4_8identityES11_S1B_vS1C_EENS_8epilogue10collective6detail29Sm90TmaWarpSpecializedAdapterINS1F_15DefaultEpilogueISI_SJ_SJ_NS1E_6thread17LinearCombinationISI_Li1EffLNS1J_9ScaleType4KindE0ELNS_15FloatRoundStyleE2ESI_EENS1_15EpilogueDefaultEEEEEvvEEEEvNT_6ParamsE --------------------------
	.section	.nv.shared._ZN7cutlass13device_kernelINS_4gemm6kernel13GemmUniversalIN4cute5tupleIJiiiiEEENS1_10collective13CollectiveMmaINS1_37MainloopSm90TmaGmmaWarpSpecializedFP8ILi5ENS5_IJNS4_1CILi1EEESB_SB_EEENS1_35KernelTmaWarpSpecializedCooperativeEEENS5_IJNSA_ILi256EEESF_NSA_ILi128EEEEEENS_12float_e5m2_tENS5_IJlSB_lEEESI_SJ_NS4_8TiledMMAINS4_8MMA_AtomIJNS4_4SM904GMMA31MMA_64x256x32_F32E5M2E5M2_SS_TNILNSN_7ScaleInE1ELSP_1EEEEEENS4_6LayoutINS5_IJNSA_ILi2EEESB_SB_EEENS5_IJSB_NSA_ILi0EEESV_EEEEENS5_IJNS4_10UnderscoreESY_SY_EEEEENS4_13SM90_TMA_LOADENS4_14ComposedLayoutINS4_7SwizzleILi3ELi4ELi3EEENS4_18smem_ptr_flag_bitsILi8EEENSS_INS5_IJNSA_ILi8EEESG_EEENS5_IJSG_SB_EEEEEEEvNS4_8identityES11_S1B_vS1C_EENS_8epilogue10collective6detail29Sm90TmaWarpSpecializedAdapterINS1F_15DefaultEpilogueISI_SJ_SJ_NS1E_6thread17LinearCombinationISI_Li1EffLNS1J_9ScaleType4KindE0ELNS_15FloatRoundStyleE2ESI_EENS1_15EpilogueDefaultEEEEEvvEEEEvNT_6ParamsE,"aw",@nobits
	.sectionflags	@""
	.align	16
	.zero		1024


//--------------------- .nv.shared.reserved.0     --------------------------
	.section	.nv.shared.reserved.0,"aw",@nobits
	.weak		__nv_reservedSMEM_offset_0_alias
	.size		__nv_reservedSMEM_offset_0_alias, 0, 0
	.other		__nv_reservedSMEM_offset_0_alias,@"STO_CUDA_RESERVED_SHARED STV_DEFAULT"
__nv_reservedSMEM_offset_0_alias:
	.zero		0


//--------------------- .nv.global                --------------------------
	.section	.nv.global,"aw",@nobits
.nv.global:
	.type		_ZN40_INTERNAL_27894a03_4_k_cu_2310b33f_300614cute1_E,@object
	.size		_ZN40_INTERNAL_27894a03_4_k_cu_2310b33f_300614cute1_E,(_ZN40_INTERNAL_27894a03_4_k_cu_2310b33f_300614cuda3std3__45__cpo6cbeginE - _ZN40_INTERNAL_27894a03_4_k_cu_2310b33f_300614cute1_E)
_ZN40_INTERNAL_27894a03_4_k_cu_2310b33f_300614cute1_E:
	.zero		1
	.type		_ZN40_INTERNAL_27894a03_4_k_cu_2310b33f_300614cuda3std3__45__cpo6cbeginE,@object
	.size		_ZN40_INTERNAL_27894a03_4_k_cu_2310b33f_300614cuda3std3__45__cpo6cbeginE,(_ZN40_INTERNAL_27894a03_4_k_cu_2310b33f_300614cuda3std3__48in_placeE - _ZN40_INTERNAL_27894a03_4_k_cu_2310b33f_300614cuda3std3__45__cpo6cbeginE)
_ZN40_INTERNAL_27894a03_4_k_cu_2310b33f_300614cuda3std3__45__cpo6cbeginE:
	.zero		1
	.type		_ZN40_INTERNAL_27894a03_4_k_cu_2310b33f_300614cuda3std3__48in_placeE,@object
	.size		_ZN40_INTERNAL_27894a03_4_k_cu_2310b33f_300614cuda3std3__48in_placeE,(_ZN40_INTERNAL_27894a03_4_k_cu_2310b33f_300614cuda3std6ranges3__45__cpo9iter_moveE - _ZN40_INTERNAL_27894a03_4_k_cu_2310b33f_300614cuda3std3__48in_placeE)
_ZN40_INTERNAL_27894a03_4_k_cu_2310b33f_300614cuda3std3__48in_placeE:
	.zero		1
	.type		_ZN40_INTERNAL_27894a03_4_k_cu_2310b33f_300614cuda3std6ranges3__45__cpo9iter_moveE,@object
	.size		_ZN40_INTERNAL_27894a03_4_k_cu_2310b33f_300614cuda3std6ranges3__45__cpo9iter_moveE,(_ZN40_INTERNAL_27894a03_4_k_cu_2310b33f_300614cuda3std3__45__cpo5beginE - _ZN40_INTERNAL_27894a03_4_k_cu_2310b33f_300614cuda3std6ranges3__45__cpo9iter_moveE)
_ZN40_INTERNAL_27894a03_4_k_cu_2310b33f_300614cuda3std6ranges3__45__cpo9iter_moveE:
	.zero		1
	.type		_ZN40_INTERNAL_27894a03_4_k_cu_2310b33f_300614cuda3std3__45__cpo5beginE,@object
	.size		_ZN40_INTERNAL_27894a03_4_k_cu_2310b33f_300614cuda3std3__45__cpo5beginE,(_ZN40_INTERNAL_27894a03_4_k_cu_2310b33f_300614cuda3std3__442_GLOBAL__N__27894a03_4_k_cu_2310b33f_300616ignoreE - _ZN40_INTERNAL_27894a03_4_k_cu_2310b33f_300614cuda3std3__45__cpo5beginE)
_ZN40_INTERNAL_27894a03_4_k_cu_2310b33f_300614cuda3std3__45__cpo5beginE:
	.zero		1
	.type		_ZN40_INTERNAL_27894a03_4_k_cu_2310b33f_300614cuda3std3__442_GLOBAL__N__27894a03_4_k_cu_2310b33f_300616ignoreE,@object
	.size		_ZN40_INTERNAL_27894a03_4_k_cu_2310b33f_300614cuda3std3__442_GLOBAL__N__27894a03_4_k_cu_2310b33f_300616ignoreE,(_ZN40_INTERNAL_27894a03_4_k_cu_2310b33f_300614cute7productE - _ZN40_INTERNAL_27894a03_4_k_cu_2310b33f_300614cuda3std3__442_GLOBAL__N__27894a03_4_k_cu_2310b33f_300616ignoreE)
_ZN40_INTERNAL_27894a03_4_k_cu_2310b33f_300614cuda3std3__442_GLOBAL__N__27894a03_4_k_cu_2310b33f_300616ignoreE:
	.zero		1
	.type		_ZN40_INTERNAL_27894a03_4_k_cu_2310b33f_300614cute7productE,@object
	.size		_ZN40_INTERNAL_27894a03_4_k_cu_2310b33f_300614cute7productE,(_ZN40_INTERNAL_27894a03_4_k_cu_2310b33f_300614cuda3std3__45__cpo3endE - _ZN40_INTERNAL_27894a03_4_k_cu_2310b33f_300614cute7productE)
_ZN40_INTERNAL_27894a03_4_k_cu_2310b33f_300614cute7productE:
	.zero		1
	.type		_ZN40_INTERNAL_27894a03_4_k_cu_2310b33f_300614cuda3std3__45__cpo3endE,@object
	.size		_ZN40_INTERNAL_27894a03_4_k_cu_2310b33f_300614cuda3std3__45__cpo3endE,(_ZN40_INTERNAL_27894a03_4_k_cu_2310b33f_300614cuda3std3__419piecewise_constructE - _ZN40_INTERNAL_27894a03_4_k_cu_2310b33f_300614cuda3std3__45__cpo3endE)
_ZN40_INTERNAL_27894a03_4_k_cu_2310b33f_300614cuda3std3__45__cpo3endE:
	.zero		1
	.type		_ZN40_INTERNAL_27894a03_4_k_cu_2310b33f_300614cuda3std3__419piecewise_constructE,@object
	.size		_ZN40_INTERNAL_27894a03_4_k_cu_2310b33f_300614cuda3std3__419piecewise_constructE,(_ZN40_INTERNAL_27894a03_4_k_cu_2310b33f_300614cuda3std3__45__cpo4cendE - _ZN40_INTERNAL_27894a03_4_k_cu_2310b33f_300614cuda3std3__419piecewise_constructE)
_ZN40_INTERNAL_27894a03_4_k_cu_2310b33f_300614cuda3std3__419piecewise_constructE:
	.zero		1
	.type		_ZN40_INTERNAL_27894a03_4_k_cu_2310b33f_300614cuda3std3__45__cpo4cendE,@object
	.size		_ZN40_INTERNAL_27894a03_4_k_cu_2310b33f_300614cuda3std3__45__cpo4cendE,(_ZN40_INTERNAL_27894a03_4_k_cu_2310b33f_300614cuda3std6ranges3__45__cpo4swapE - _ZN40_INTERNAL_27894a03_4_k_cu_2310b33f_300614cuda3std3__45__cpo4cendE)
_ZN40_INTERNAL_27894a03_4_k_cu_2310b33f_300614cuda3std3__45__cpo4cendE:
	.zero		1
	.type		_ZN40_INTERNAL_27894a03_4_k_cu_2310b33f_300614cuda3std6ranges3__45__cpo4swapE,@object
	.size		_ZN40_INTERNAL_27894a03_4_k_cu_2310b33f_300614cuda3std6ranges3__45__cpo4swapE,(.L_7 - _ZN40_INTERNAL_27894a03_4_k_cu_2310b33f_300614cuda3std6ranges3__45__cpo4swapE)
_ZN40_INTERNAL_27894a03_4_k_cu_2310b33f_300614cuda3std6ranges3__45__cpo4swapE:
	.zero		1
.L_7:


//--------------------- .nv.constant0._ZN7cutlass13device_kernelINS_4gemm6kernel13GemmUniversalIN4cute5tupleIJiiiiEEENS1_10collective13CollectiveMmaINS1_37MainloopSm90TmaGmmaWarpSpecializedFP8ILi5ENS5_IJNS4_1CILi1EEESB_SB_EEENS1_35KernelTmaWarpSpecializedCooperativeEEENS5_IJNSA_ILi256EEESF_NSA_ILi128EEEEEENS_12float_e5m2_tENS5_IJlSB_lEEESI_SJ_NS4_8TiledMMAINS4_8MMA_AtomIJNS4_4SM904GMMA31MMA_64x256x32_F32E5M2E5M2_SS_TNILNSN_7ScaleInE1ELSP_1EEEEEENS4_6LayoutINS5_IJNSA_ILi2EEESB_SB_EEENS5_IJSB_NSA_ILi0EEESV_EEEEENS5_IJNS4_10UnderscoreESY_SY_EEEEENS4_13SM90_TMA_LOADENS4_14ComposedLayoutINS4_7SwizzleILi3ELi4ELi3EEENS4_18smem_ptr_flag_bitsILi8EEENSS_INS5_IJNSA_ILi8EEESG_EEENS5_IJSG_SB_EEEEEEEvNS4_8identityES11_S1B_vS1C_EENS_8epilogue10collective6detail29Sm90TmaWarpSpecializedAdapterINS1F_15DefaultEpilogueISI_SJ_SJ_NS1E_6thread17LinearCombinationISI_Li1EffLNS1J_9ScaleType4KindE0ELNS_15FloatRoundStyleE2ESI_EENS1_15EpilogueDefaultEEEEEvvEEEEvNT_6ParamsE --------------------------
	.section	.nv.constant0._ZN7cutlass13device_kernelINS_4gemm6kernel13GemmUniversalIN4cute5tupleIJiiiiEEENS1_10collective13CollectiveMmaINS1_37MainloopSm90TmaGmmaWarpSpecializedFP8ILi5ENS5_IJNS4_1CILi1EEESB_SB_EEENS1_35KernelTmaWarpSpecializedCooperativeEEENS5_IJNSA_ILi256EEESF_NSA_ILi128EEEEEENS_12float_e5m2_tENS5_IJlSB_lEEESI_SJ_NS4_8TiledMMAINS4_8MMA_AtomIJNS4_4SM904GMMA31MMA_64x256x32_F32E5M2E5M2_SS_TNILNSN_7ScaleInE1ELSP_1EEEEEENS4_6LayoutINS5_IJNSA_ILi2EEESB_SB_EEENS5_IJSB_NSA_ILi0EEESV_EEEEENS5_IJNS4_10UnderscoreESY_SY_EEEEENS4_13SM90_TMA_LOADENS4_14ComposedLayoutINS4_7SwizzleILi3ELi4ELi3EEENS4_18smem_ptr_flag_bitsILi8EEENSS_INS5_IJNSA_ILi8EEESG_EEENS5_IJSG_SB_EEEEEEEvNS4_8identityES11_S1B_vS1C_EENS_8epilogue10collective6detail29Sm90TmaWarpSpecializedAdapterINS1F_15DefaultEpilogueISI_SJ_SJ_NS1E_6thread17LinearCombinationISI_Li1EffLNS1J_9ScaleType4KindE0ELNS_15FloatRoundStyleE2ESI_EENS1_15EpilogueDefaultEEEEEvvEEEEvNT_6ParamsE,"a",@progbits
	.sectionflags	@""
	.align	4
.nv.constant0._ZN7cutlass13device_kernelINS_4gemm6kernel13GemmUniversalIN4cute5tupleIJiiiiEEENS1_10collective13CollectiveMmaINS1_37MainloopSm90TmaGmmaWarpSpecializedFP8ILi5ENS5_IJNS4_1CILi1EEESB_SB_EEENS1_35KernelTmaWarpSpecializedCooperativeEEENS5_IJNSA_ILi256EEESF_NSA_ILi128EEEEEENS_12float_e5m2_tENS5_IJlSB_lEEESI_SJ_NS4_8TiledMMAINS4_8MMA_AtomIJNS4_4SM904GMMA31MMA_64x256x32_F32E5M2E5M2_SS_TNILNSN_7ScaleInE1ELSP_1EEEEEENS4_6LayoutINS5_IJNSA_ILi2EEESB_SB_EEENS5_IJSB_NSA_ILi0EEESV_EEEEENS5_IJNS4_10UnderscoreESY_SY_EEEEENS4_13SM90_TMA_LOADENS4_14ComposedLayoutINS4_7SwizzleILi3ELi4ELi3EEENS4_18smem_ptr_flag_bitsILi8EEENSS_INS5_IJNSA_ILi8EEESG_EEENS5_IJSG_SB_EEEEEEEvNS4_8identityES11_S1B_vS1C_EENS_8epilogue10collective6detail29Sm90TmaWarpSpecializedAdapterINS1F_15DefaultEpilogueISI_SJ_SJ_NS1E_6thread17LinearCombinationISI_Li1EffLNS1J_9ScaleType4KindE0ELNS_15FloatRoundStyleE2ESI_EENS1_15EpilogueDefaultEEEEEvvEEEEvNT_6ParamsE:
	.zero		1664


//--------------------- SYMBOLS --------------------------

	.type		.nv.reservedSmem.offset0,@object
	.size		.nv.reservedSmem.offset0,0x4
